	.target	sm_90a

	.elftype	@"ET_EXEC"


//--------------------- .note.nv.tkinfo           --------------------------
	.section	.note.nv.tkinfo,"",@"SHT_NOTE"
	.sectionflags	@"SHF_NOTE_NV_TKINFO"
	.tkinfo
        /*0018*/ 	.word	0x00000002
        /*0030*/ 	.string	""
        /*0030*/ 	.string	"ptxas"
        /*0030*/ 	.string	"Cuda compilation tools, release 13.0, V13.0.88"
        /*0030*/ 	.string	"Build cuda_13.0.r13.0/compiler.36424714_0"
        /*0030*/ 	.string	"-arch sm_90a -m 64 "



//--------------------- .note.nv.cuinfo           --------------------------
	.section	.note.nv.cuinfo,"",@"SHT_NOTE"
	.sectionflags	@"SHF_NOTE_NV_CUINFO"
        /*0018*/ 	.short	0x0002
        /*001a*/ 	.short	0x005a
        /*001c*/ 	.short	0x0082
	.zero		2


//--------------------- .nv.info                  --------------------------
	.section	.nv.info,"",@"SHT_CUDA_INFO"
	.align	4


	//----- nvinfo : EIATTR_REGCOUNT
	.align		4
        /*0000*/ 	.byte	0x04, 0x2f
        /*0002*/ 	.short	(.L_15 - .L_14)
	.align		4
.L_14:
        /*0004*/ 	.word	index@(_ZN7cutlass13device_kernelINS_4gemm6kernel13GemmUniversalIN4cute5tupleIJiiiiEEENS1_10collective13CollectiveMmaINS1_34MainloopSm90TmaGmmaWarpSpecializedILi64ENS5_IJNS4_1CILi2EEENSA_ILi1EEESC_EEENS1_32KernelTmaWarpSpecializedPingpongEEENS5_IJNSA_ILi64EEENSA_ILi48EEENSA_ILi32EEEEEEaNS5_IJlSC_lEEEaSK_NS4_8TiledMMAINS4_8MMA_AtomIJNS4_4SM904GMMA26MMA_64x16x32_S32S8S8_SS_TNEEEENS4_6LayoutINS5_IJSC_SC_SC_EEENS5_IJNSA_ILi0EEEST_ST_EEEEENS5_IJNS4_10UnderscoreESW_SW_EEEEENS4_13SM90_TMA_LOADENS4_14ComposedLayoutINS4_7SwizzleILi1ELi4ELi3EEENS4_18smem_ptr_flag_bitsILi8EEENSR_INS5_IJNSA_ILi8EEESI_EEENS5_IJSI_SC_EEEEEEEvNS4_8identityENS4_23SM90_TMA_LOAD_MULTICASTES19_vS1A_EENS_8epilogue10collective6detail29Sm90TmaWarpSpecializedAdapterINS1E_15DefaultEpilogueIaSK_SK_NS1D_6thread17LinearCombinationIaLi1EiiLNS1I_9ScaleType4KindE0ELNS_15FloatRoundStyleE2EaEENS1_15EpilogueDefaultEEEEEvvEEEEvNT_6ParamsE)
        /*0008*/ 	.word	0x000000a8


	//----- nvinfo : EIATTR_FRAME_SIZE
	.align		4
.L_15:
        /*000c*/ 	.byte	0x04, 0x11
        /*000e*/ 	.short	(.L_17 - .L_16)
	.align		4
.L_16:
        /*0010*/ 	.word	index@(_ZN7cutlass13device_kernelINS_4gemm6kernel13GemmUniversalIN4cute5tupleIJiiiiEEENS1_10collective13CollectiveMmaINS1_34MainloopSm90TmaGmmaWarpSpecializedILi64ENS5_IJNS4_1CILi2EEENSA_ILi1EEESC_EEENS1_32KernelTmaWarpSpecializedPingpongEEENS5_IJNSA_ILi64EEENSA_ILi48EEENSA_ILi32EEEEEEaNS5_IJlSC_lEEEaSK_NS4_8TiledMMAINS4_8MMA_AtomIJNS4_4SM904GMMA26MMA_64x16x32_S32S8S8_SS_TNEEEENS4_6LayoutINS5_IJSC_SC_SC_EEENS5_IJNSA_ILi0EEEST_ST_EEEEENS5_IJNS4_10UnderscoreESW_SW_EEEEENS4_13SM90_TMA_LOADENS4_14ComposedLayoutINS4_7SwizzleILi1ELi4ELi3EEENS4_18smem_ptr_flag_bitsILi8EEENSR_INS5_IJNSA_ILi8EEESI_EEENS5_IJSI_SC_EEEEEEEvNS4_8identityENS4_23SM90_TMA_LOAD_MULTICASTES19_vS1A_EENS_8epilogue10collective6detail29Sm90TmaWarpSpecializedAdapterINS1E_15DefaultEpilogueIaSK_SK_NS1D_6thread17LinearCombinationIaLi1EiiLNS1I_9ScaleType4KindE0ELNS_15FloatRoundStyleE2EaEENS1_15EpilogueDefaultEEEEEvvEEEEvNT_6ParamsE)
        /*0014*/ 	.word	0x00000000


	//----- nvinfo : EIATTR_MIN_STACK_SIZE
	.align		4
.L_17:
        /*0018*/ 	.byte	0x04, 0x12
        /*001a*/ 	.short	(.L_19 - .L_18)
	.align		4
.L_18:
        /*001c*/ 	.word	index@(_ZN7cutlass13device_kernelINS_4gemm6kernel13GemmUniversalIN4cute5tupleIJiiiiEEENS1_10collective13CollectiveMmaINS1_34MainloopSm90TmaGmmaWarpSpecializedILi64ENS5_IJNS4_1CILi2EEENSA_ILi1EEESC_EEENS1_32KernelTmaWarpSpecializedPingpongEEENS5_IJNSA_ILi64EEENSA_ILi48EEENSA_ILi32EEEEEEaNS5_IJlSC_lEEEaSK_NS4_8TiledMMAINS4_8MMA_AtomIJNS4_4SM904GMMA26MMA_64x16x32_S32S8S8_SS_TNEEEENS4_6LayoutINS5_IJSC_SC_SC_EEENS5_IJNSA_ILi0EEEST_ST_EEEEENS5_IJNS4_10UnderscoreESW_SW_EEEEENS4_13SM90_TMA_LOADENS4_14ComposedLayoutINS4_7SwizzleILi1ELi4ELi3EEENS4_18smem_ptr_flag_bitsILi8EEENSR_INS5_IJNSA_ILi8EEESI_EEENS5_IJSI_SC_EEEEEEEvNS4_8identityENS4_23SM90_TMA_LOAD_MULTICASTES19_vS1A_EENS_8epilogue10collective6detail29Sm90TmaWarpSpecializedAdapterINS1E_15DefaultEpilogueIaSK_SK_NS1D_6thread17LinearCombinationIaLi1EiiLNS1I_9ScaleType4KindE0ELNS_15FloatRoundStyleE2EaEENS1_15EpilogueDefaultEEEEEvvEEEEvNT_6ParamsE)
        /*0020*/ 	.word	0x00000000
.L_19:


//--------------------- .nv.compat                --------------------------
	.section	.nv.compat,"",@"SHT_CUDA_COMPAT_INFO"
	.align	4
        /*0000*/ 	.byte	0x02, 0x09, 0x01, 0x00, 0x02, 0x02, 0x04, 0x00, 0x02, 0x05, 0x05, 0x00, 0x03, 0x07, 0x01, 0x01
        /*0010*/ 	.byte	0x02, 0x03, 0x01, 0x00, 0x02, 0x06, 0x01, 0x00, 0x04, 0x0b, 0x08, 0x00, 0x00, 0x00, 0x00, 0x00
        /*0020*/ 	.byte	0x00, 0x00, 0x00, 0x00


//--------------------- .nv.info._ZN7cutlass13device_kernelINS_4gemm6kernel13GemmUniversalIN4cute5tupleIJiiiiEEENS1_10collective13CollectiveMmaINS1_34MainloopSm90TmaGmmaWarpSpecializedILi64ENS5_IJNS4_1CILi2EEENSA_ILi1EEESC_EEENS1_32KernelTmaWarpSpecializedPingpongEEENS5_IJNSA_ILi64EEENSA_ILi48EEENSA_ILi32EEEEEEaNS5_IJlSC_lEEEaSK_NS4_8TiledMMAINS4_8MMA_AtomIJNS4_4SM904GMMA26MMA_64x16x32_S32S8S8_SS_TNEEEENS4_6LayoutINS5_IJSC_SC_SC_EEENS5_IJNSA_ILi0EEEST_ST_EEEEENS5_IJNS4_10UnderscoreESW_SW_EEEEENS4_13SM90_TMA_LOADENS4_14ComposedLayoutINS4_7SwizzleILi1ELi4ELi3EEENS4_18smem_ptr_flag_bitsILi8EEENSR_INS5_IJNSA_ILi8EEESI_EEENS5_IJSI_SC_EEEEEEEvNS4_8identityENS4_23SM90_TMA_LOAD_MULTICASTES19_vS1A_EENS_8epilogue10collective6detail29Sm90TmaWarpSpecializedAdapterINS1E_15DefaultEpilogueIaSK_SK_NS1D_6thread17LinearCombinationIaLi1EiiLNS1I_9ScaleType4KindE0ELNS_15FloatRoundStyleE2EaEENS1_15EpilogueDefaultEEEEEvvEEEEvNT_6ParamsE --------------------------
	.section	.nv.info._ZN7cutlass13device_kernelINS_4gemm6kernel13GemmUniversalIN4cute5tupleIJiiiiEEENS1_10collective13CollectiveMmaINS1_34MainloopSm90TmaGmmaWarpSpecializedILi64ENS5_IJNS4_1CILi2EEENSA_ILi1EEESC_EEENS1_32KernelTmaWarpSpecializedPingpongEEENS5_IJNSA_ILi64EEENSA_ILi48EEENSA_ILi32EEEEEEaNS5_IJlSC_lEEEaSK_NS4_8TiledMMAINS4_8MMA_AtomIJNS4_4SM904GMMA26MMA_64x16x32_S32S8S8_SS_TNEEEENS4_6LayoutINS5_IJSC_SC_SC_EEENS5_IJNSA_ILi0EEEST_ST_EEEEENS5_IJNS4_10UnderscoreESW_SW_EEEEENS4_13SM90_TMA_LOADENS4_14ComposedLayoutINS4_7SwizzleILi1ELi4ELi3EEENS4_18smem_ptr_flag_bitsILi8EEENSR_INS5_IJNSA_ILi8EEESI_EEENS5_IJSI_SC_EEEEEEEvNS4_8identityENS4_23SM90_TMA_LOAD_MULTICASTES19_vS1A_EENS_8epilogue10collective6detail29Sm90TmaWarpSpecializedAdapterINS1E_15DefaultEpilogueIaSK_SK_NS1D_6thread17LinearCombinationIaLi1EiiLNS1I_9ScaleType4KindE0ELNS_15FloatRoundStyleE2EaEENS1_15EpilogueDefaultEEEEEvvEEEEvNT_6ParamsE,"",@"SHT_CUDA_INFO"
	.sectionflags	@""
	.align	4


	//----- nvinfo : EIATTR_CUDA_API_VERSION
	.align		4
        /*0000*/ 	.byte	0x04, 0x37
        /*0002*/ 	.short	(.L_21 - .L_20)
.L_20:
        /*0004*/ 	.word	0x00000082


	//----- nvinfo : EIATTR_KPARAM_INFO
	.align		4
.L_21:
        /*0008*/ 	.byte	0x04, 0x17
        /*000a*/ 	.short	(.L_23 - .L_22)
.L_22:
        /*000c*/ 	.word	0x00000000
        /*0010*/ 	.short	0x0000
        /*0012*/ 	.short	0x0070
        /*0014*/ 	.byte	0x00, 0xf0, 0x01, 0x10


	//----- nvinfo : EIATTR_SPARSE_MMA_MASK
	.align		4
.L_23:
        /*0018*/ 	.byte	0x03, 0x50
        /*001a*/ 	.short	0x0000


	//----- nvinfo : EIATTR_MAXREG_COUNT
	.align		4
        /*001c*/ 	.byte	0x03, 0x1b
        /*001e*/ 	.short	0x00a8


	//----- nvinfo : EIATTR_NUM_BARRIERS
	.align		4
        /*0020*/ 	.byte	0x02, 0x4c
        /*0022*/ 	.byte	0x01
	.zero		1


	//----- nvinfo : EIATTR_EXTERNS
	.align		4
        /*0024*/ 	.byte	0x04, 0x0f
        /*0026*/ 	.short	(.L_25 - .L_24)


	//   ....[0]....
	.align		4
.L_24:
        /*0028*/ 	.word	index@(__assertfail)


	//----- nvinfo : EIATTR_MERCURY_ISA_VERSION
	.align		4
.L_25:
        /*002c*/ 	.byte	0x03, 0x5f
        /*002e*/ 	.short	0x0101


	//----- nvinfo : EIATTR_INT_WARP_WIDE_INSTR_OFFSETS
	.align		4
        /*0030*/ 	.byte	0x04, 0x31
        /*0032*/ 	.short	(.L_27 - .L_26)


	//   ....[0]....
.L_26:
        /*0034*/ 	.word	0x00000d80


	//   ....[1]....
        /*0038*/ 	.word	0x00000dc0


	//   ....[2]....
        /*003c*/ 	.word	0x00000e50


	//   ....[3]....
        /*0040*/ 	.word	0x00000e60


	//   ....[4]....
        /*0044*/ 	.word	0x00000e80


	//   ....[5]....
        /*0048*/ 	.word	0x00000ea0


	//   ....[6]....
        /*004c*/ 	.word	0x00000f90


	//   ....[7]....
        /*0050*/ 	.word	0x00000fb0


	//   ....[8]....
        /*0054*/ 	.word	0x00002860


	//----- nvinfo : EIATTR_COOP_GROUP_MASK_REGIDS
	.align		4
.L_27:
        /*0058*/ 	.byte	0x04, 0x29
        /*005a*/ 	.short	(.L_29 - .L_28)


	//   ....[0]....
.L_28:
        /*005c*/ 	.word	0xffffffff


	//   ....[1]....
        /*0060*/ 	.word	0xffffffff


	//   ....[2]....
        /*0064*/ 	.word	0xffffffff


	//   ....[3]....
        /*0068*/ 	.word	0xffffffff


	//   ....[4]....
        /*006c*/ 	.word	0xffffffff


	//   ....[5]....
        /*0070*/ 	.word	0xffffffff


	//   ....[6]....
        /*0074*/ 	.word	0xffffffff


	//----- nvinfo : EIATTR_COOP_GROUP_INSTR_OFFSETS
	.align		4
.L_29:
        /*0078*/ 	.byte	0x04, 0x28
        /*007a*/ 	.short	(.L_31 - .L_30)


	//   ....[0]....
.L_30:
        /*007c*/ 	.word	0x00000060


	//   ....[1]....
        /*0080*/ 	.word	0x00000080


	//   ....[2]....
        /*0084*/ 	.word	0x00000180


	//   ....[3]....
        /*0088*/ 	.word	0x00000b60


	//   ....[4]....
        /*008c*/ 	.word	0x00000bb0


	//   ....[5]....
        /*0090*/ 	.word	0x00000ca0


	//   ....[6]....
        /*0094*/ 	.word	0x00001130


	//----- nvinfo : EIATTR_REG_RECONFIG
	.align		4
.L_31:
        /*0098*/ 	.byte	0x01, 0x54
	.zero		2


	//----- nvinfo : EIATTR_SYSCALL_OFFSETS
	.align		4
        /*009c*/ 	.byte	0x04, 0x46
        /*009e*/ 	.short	(.L_33 - .L_32)


	//   ....[0]....
.L_32:
        /*00a0*/ 	.word	0x000021d0


	//----- nvinfo : EIATTR_MBARRIER_INSTR_OFFSETS
	.align		4
.L_33:
        /*00a4*/ 	.byte	0x04, 0x39
        /*00a6*/ 	.short	(.L_35 - .L_34)


	//   ....[0]....
.L_34:
        /*00a8*/ 	.word	0x00000320
        /*00ac*/ 	.word	0x000000ff
        /*00b0*/ 	.word	0x00000000
        /*00b4*/ 	.short	0x0100
        /*00b6*/ 	.byte	0x07
	.zero		1


	//   ....[1]....
        /*00b8*/ 	.word	0x00000330
        /*00bc*/ 	.word	0x000000ff
        /*00c0*/ 	.word	0x00000200
        /*00c4*/ 	.short	0x0100
        /*00c6*/ 	.byte	0x07
	.zero		1


	//   ....[2]....
        /*00c8*/ 	.word	0x00000340
        /*00cc*/ 	.word	0x000000ff
        /*00d0*/ 	.word	0x00000008
        /*00d4*/ 	.short	0x0100
        /*00d6*/ 	.byte	0x07
	.zero		1


	//   ....[3]....
        /*00d8*/ 	.word	0x00000350
        /*00dc*/ 	.word	0x000000ff
        /*00e0*/ 	.word	0x00000208
        /*00e4*/ 	.short	0x0100
        /*00e6*/ 	.byte	0x07
	.zero		1


	//   ....[4]....
        /*00e8*/ 	.word	0x00000360
        /*00ec*/ 	.word	0x000000ff
        /*00f0*/ 	.word	0x00000010
        /*00f4*/ 	.short	0x0100
        /*00f6*/ 	.byte	0x07
	.zero		1


	//   ....[5]....
        /*00f8*/ 	.word	0x00000370
        /*00fc*/ 	.word	0x000000ff
        /*0100*/ 	.word	0x00000210
        /*0104*/ 	.short	0x0100
        /*0106*/ 	.byte	0x07
	.zero		1


	//   ....[6]....
        /*0108*/ 	.word	0x00000380
        /*010c*/ 	.word	0x000000ff
        /*0110*/ 	.word	0x00000018
        /*0114*/ 	.short	0x0100
        /*0116*/ 	.byte	0x07
	.zero		1


	//   ....[7]....
        /*0118*/ 	.word	0x00000390
        /*011c*/ 	.word	0x000000ff
        /*0120*/ 	.word	0x00000218
        /*0124*/ 	.short	0x0100
        /*0126*/ 	.byte	0x07
	.zero		1


	//   ....[8]....
        /*0128*/ 	.word	0x000003a0
        /*012c*/ 	.word	0x000000ff
        /*0130*/ 	.word	0x00000020
        /*0134*/ 	.short	0x0100
        /*0136*/ 	.byte	0x07
	.zero		1


	//   ....[9]....
        /*0138*/ 	.word	0x000003b0
        /*013c*/ 	.word	0x000000ff
        /*0140*/ 	.word	0x00000220
        /*0144*/ 	.short	0x0100
        /*0146*/ 	.byte	0x07
	.zero		1


	//   ....[10]....
        /*0148*/ 	.word	0x000003c0
        /*014c*/ 	.word	0x000000ff
        /*0150*/ 	.word	0x00000028
        /*0154*/ 	.short	0x0100
        /*0156*/ 	.byte	0x07
	.zero		1


	//   ....[11]....
        /*0158*/ 	.word	0x000003d0
        /*015c*/ 	.word	0x000000ff
        /*0160*/ 	.word	0x00000228
        /*0164*/ 	.short	0x0100
        /*0166*/ 	.byte	0x07
	.zero		1


	//   ....[12]....
        /*0168*/ 	.word	0x000003e0
        /*016c*/ 	.word	0x000000ff
        /*0170*/ 	.word	0x00000030
        /*0174*/ 	.short	0x0100
        /*0176*/ 	.byte	0x07
	.zero		1


	//   ....[13]....
        /*0178*/ 	.word	0x000003f0
        /*017c*/ 	.word	0x000000ff
        /*0180*/ 	.word	0x00000230
        /*0184*/ 	.short	0x0100
        /*0186*/ 	.byte	0x07
	.zero		1


	//   ....[14]....
        /*0188*/ 	.word	0x00000400
        /*018c*/ 	.word	0x000000ff
        /*0190*/ 	.word	0x00000038
        /*0194*/ 	.short	0x0100
        /*0196*/ 	.byte	0x07
	.zero		1


	//   ....[15]....
        /*0198*/ 	.word	0x00000410
        /*019c*/ 	.word	0x000000ff
        /*01a0*/ 	.word	0x00000238
        /*01a4*/ 	.short	0x0100
        /*01a6*/ 	.byte	0x07
	.zero		1


	//   ....[16]....
        /*01a8*/ 	.word	0x00000420
        /*01ac*/ 	.word	0x000000ff
        /*01b0*/ 	.word	0x00000040
        /*01b4*/ 	.short	0x0100
        /*01b6*/ 	.byte	0x07
	.zero		1


	//   ....[17]....
        /*01b8*/ 	.word	0x00000430
        /*01bc*/ 	.word	0x000000ff
        /*01c0*/ 	.word	0x00000240
        /*01c4*/ 	.short	0x0100
        /*01c6*/ 	.byte	0x07
	.zero		1


	//   ....[18]....
        /*01c8*/ 	.word	0x00000440
        /*01cc*/ 	.word	0x000000ff
        /*01d0*/ 	.word	0x00000048
        /*01d4*/ 	.short	0x0100
        /*01d6*/ 	.byte	0x07
	.zero		1


	//   ....[19]....
        /*01d8*/ 	.word	0x00000450
        /*01dc*/ 	.word	0x000000ff
        /*01e0*/ 	.word	0x00000248
        /*01e4*/ 	.short	0x0100
        /*01e6*/ 	.byte	0x07
	.zero		1


	//   ....[20]....
        /*01e8*/ 	.word	0x00000460
        /*01ec*/ 	.word	0x000000ff
        /*01f0*/ 	.word	0x00000050
        /*01f4*/ 	.short	0x0100
        /*01f6*/ 	.byte	0x07
	.zero		1


	//   ....[21]....
        /*01f8*/ 	.word	0x00000470
        /*01fc*/ 	.word	0x000000ff
        /*0200*/ 	.word	0x00000250
        /*0204*/ 	.short	0x0100
        /*0206*/ 	.byte	0x07
	.zero		1


	//   ....[22]....
        /*0208*/ 	.word	0x00000480
        /*020c*/ 	.word	0x000000ff
        /*0210*/ 	.word	0x00000058
        /*0214*/ 	.short	0x0100
        /*0216*/ 	.byte	0x07
	.zero		1


	//   ....[23]....
        /*0218*/ 	.word	0x00000490
        /*021c*/ 	.word	0x000000ff
        /*0220*/ 	.word	0x00000258
        /*0224*/ 	.short	0x0100
        /*0226*/ 	.byte	0x07
	.zero		1


	//   ....[24]....
        /*0228*/ 	.word	0x000004a0
        /*022c*/ 	.word	0x000000ff
        /*0230*/ 	.word	0x00000060
        /*0234*/ 	.short	0x0100
        /*0236*/ 	.byte	0x07
	.zero		1


	//   ....[25]....
        /*0238*/ 	.word	0x000004b0
        /*023c*/ 	.word	0x000000ff
        /*0240*/ 	.word	0x00000260
        /*0244*/ 	.short	0x0100
        /*0246*/ 	.byte	0x07
	.zero		1


	//   ....[26]....
        /*0248*/ 	.word	0x000004c0
        /*024c*/ 	.word	0x000000ff
        /*0250*/ 	.word	0x00000068
        /*0254*/ 	.short	0x0100
        /*0256*/ 	.byte	0x07
	.zero		1


	//   ....[27]....
        /*0258*/ 	.word	0x000004d0
        /*025c*/ 	.word	0x000000ff
        /*0260*/ 	.word	0x00000268
        /*0264*/ 	.short	0x0100
        /*0266*/ 	.byte	0x07
	.zero		1


	//   ....[28]....
        /*0268*/ 	.word	0x000004e0
        /*026c*/ 	.word	0x000000ff
        /*0270*/ 	.word	0x00000070
        /*0274*/ 	.short	0x0100
        /*0276*/ 	.byte	0x07
	.zero		1


	//   ....[29]....
        /*0278*/ 	.word	0x000004f0
        /*027c*/ 	.word	0x000000ff
        /*0280*/ 	.word	0x00000270
        /*0284*/ 	.short	0x0100
        /*0286*/ 	.byte	0x07
	.zero		1


	//   ....[30]....
        /*0288*/ 	.word	0x00000500
        /*028c*/ 	.word	0x000000ff
        /*0290*/ 	.word	0x00000078
        /*0294*/ 	.short	0x0100
        /*0296*/ 	.byte	0x07
	.zero		1


	//   ....[31]....
        /*0298*/ 	.word	0x00000510
        /*029c*/ 	.word	0x000000ff
        /*02a0*/ 	.word	0x00000278
        /*02a4*/ 	.short	0x0100
        /*02a6*/ 	.byte	0x07
	.zero		1


	//   ....[32]....
        /*02a8*/ 	.word	0x00000520
        /*02ac*/ 	.word	0x000000ff
        /*02b0*/ 	.word	0x00000080
        /*02b4*/ 	.short	0x0100
        /*02b6*/ 	.byte	0x07
	.zero		1


	//   ....[33]....
        /*02b8*/ 	.word	0x00000530
        /*02bc*/ 	.word	0x000000ff
        /*02c0*/ 	.word	0x00000280
        /*02c4*/ 	.short	0x0100
        /*02c6*/ 	.byte	0x07
	.zero		1


	//   ....[34]....
        /*02c8*/ 	.word	0x00000540
        /*02cc*/ 	.word	0x000000ff
        /*02d0*/ 	.word	0x00000088
        /*02d4*/ 	.short	0x0100
        /*02d6*/ 	.byte	0x07
	.zero		1


	//   ....[35]....
        /*02d8*/ 	.word	0x00000550
        /*02dc*/ 	.word	0x000000ff
        /*02e0*/ 	.word	0x00000288
        /*02e4*/ 	.short	0x0100
        /*02e6*/ 	.byte	0x07
	.zero		1


	//   ....[36]....
        /*02e8*/ 	.word	0x00000560
        /*02ec*/ 	.word	0x000000ff
        /*02f0*/ 	.word	0x00000090
        /*02f4*/ 	.short	0x0100
        /*02f6*/ 	.byte	0x07
	.zero		1


	//   ....[37]....
        /*02f8*/ 	.word	0x00000570
        /*02fc*/ 	.word	0x000000ff
        /*0300*/ 	.word	0x00000290
        /*0304*/ 	.short	0x0100
        /*0306*/ 	.byte	0x07
	.zero		1


	//   ....[38]....
        /*0308*/ 	.word	0x00000580
        /*030c*/ 	.word	0x000000ff
        /*0310*/ 	.word	0x00000098
        /*0314*/ 	.short	0x0100
        /*0316*/ 	.byte	0x07
	.zero		1


	//   ....[39]....
        /*0318*/ 	.word	0x00000590
        /*031c*/ 	.word	0x000000ff
        /*0320*/ 	.word	0x00000298
        /*0324*/ 	.short	0x0100
        /*0326*/ 	.byte	0x07
	.zero		1


	//   ....[40]....
        /*0328*/ 	.word	0x000005a0
        /*032c*/ 	.word	0x000000ff
        /*0330*/ 	.word	0x000000a0
        /*0334*/ 	.short	0x0100
        /*0336*/ 	.byte	0x07
	.zero		1


	//   ....[41]....
        /*0338*/ 	.word	0x000005b0
        /*033c*/ 	.word	0x000000ff
        /*0340*/ 	.word	0x000002a0
        /*0344*/ 	.short	0x0100
        /*0346*/ 	.byte	0x07
	.zero		1


	//   ....[42]....
        /*0348*/ 	.word	0x000005c0
        /*034c*/ 	.word	0x000000ff
        /*0350*/ 	.word	0x000000a8
        /*0354*/ 	.short	0x0100
        /*0356*/ 	.byte	0x07
	.zero		1


	//   ....[43]....
        /*0358*/ 	.word	0x000005d0
        /*035c*/ 	.word	0x000000ff
        /*0360*/ 	.word	0x000002a8
        /*0364*/ 	.short	0x0100
        /*0366*/ 	.byte	0x07
	.zero		1


	//   ....[44]....
        /*0368*/ 	.word	0x000005e0
        /*036c*/ 	.word	0x000000ff
        /*0370*/ 	.word	0x000000b0
        /*0374*/ 	.short	0x0100
        /*0376*/ 	.byte	0x07
	.zero		1


	//   ....[45]....
        /*0378*/ 	.word	0x000005f0
        /*037c*/ 	.word	0x000000ff
        /*0380*/ 	.word	0x000002b0
        /*0384*/ 	.short	0x0100
        /*0386*/ 	.byte	0x07
	.zero		1


	//   ....[46]....
        /*0388*/ 	.word	0x00000600
        /*038c*/ 	.word	0x000000ff
        /*0390*/ 	.word	0x000000b8
        /*0394*/ 	.short	0x0100
        /*0396*/ 	.byte	0x07
	.zero		1


	//   ....[47]....
        /*0398*/ 	.word	0x00000610
        /*039c*/ 	.word	0x000000ff
        /*03a0*/ 	.word	0x000002b8
        /*03a4*/ 	.short	0x0100
        /*03a6*/ 	.byte	0x07
	.zero		1


	//   ....[48]....
        /*03a8*/ 	.word	0x00000620
        /*03ac*/ 	.word	0x000000ff
        /*03b0*/ 	.word	0x000000c0
        /*03b4*/ 	.short	0x0100
        /*03b6*/ 	.byte	0x07
	.zero		1


	//   ....[49]....
        /*03b8*/ 	.word	0x00000630
        /*03bc*/ 	.word	0x000000ff
        /*03c0*/ 	.word	0x000002c0
        /*03c4*/ 	.short	0x0100
        /*03c6*/ 	.byte	0x07
	.zero		1


	//   ....[50]....
        /*03c8*/ 	.word	0x00000640
        /*03cc*/ 	.word	0x000000ff
        /*03d0*/ 	.word	0x000000c8
        /*03d4*/ 	.short	0x0100
        /*03d6*/ 	.byte	0x07
	.zero		1


	//   ....[51]....
        /*03d8*/ 	.word	0x00000650
        /*03dc*/ 	.word	0x000000ff
        /*03e0*/ 	.word	0x000002c8
        /*03e4*/ 	.short	0x0100
        /*03e6*/ 	.byte	0x07
	.zero		1


	//   ....[52]....
        /*03e8*/ 	.word	0x00000660
        /*03ec*/ 	.word	0x000000ff
        /*03f0*/ 	.word	0x000000d0
        /*03f4*/ 	.short	0x0100
        /*03f6*/ 	.byte	0x07
	.zero		1


	//   ....[53]....
        /*03f8*/ 	.word	0x00000670
        /*03fc*/ 	.word	0x000000ff
        /*0400*/ 	.word	0x000002d0
        /*0404*/ 	.short	0x0100
        /*0406*/ 	.byte	0x07
	.zero		1


	//   ....[54]....
        /*0408*/ 	.word	0x00000680
        /*040c*/ 	.word	0x000000ff
        /*0410*/ 	.word	0x000000d8
        /*0414*/ 	.short	0x0100
        /*0416*/ 	.byte	0x07
	.zero		1


	//   ....[55]....
        /*0418*/ 	.word	0x00000690
        /*041c*/ 	.word	0x000000ff
        /*0420*/ 	.word	0x000002d8
        /*0424*/ 	.short	0x0100
        /*0426*/ 	.byte	0x07
	.zero		1


	//   ....[56]....
        /*0428*/ 	.word	0x000006a0
        /*042c*/ 	.word	0x000000ff
        /*0430*/ 	.word	0x000000e0
        /*0434*/ 	.short	0x0100
        /*0436*/ 	.byte	0x07
	.zero		1


	//   ....[57]....
        /*0438*/ 	.word	0x000006b0
        /*043c*/ 	.word	0x000000ff
        /*0440*/ 	.word	0x000002e0
        /*0444*/ 	.short	0x0100
        /*0446*/ 	.byte	0x07
	.zero		1


	//   ....[58]....
        /*0448*/ 	.word	0x000006c0
        /*044c*/ 	.word	0x000000ff
        /*0450*/ 	.word	0x000000e8
        /*0454*/ 	.short	0x0100
        /*0456*/ 	.byte	0x07
	.zero		1


	//   ....[59]....
        /*0458*/ 	.word	0x000006d0
        /*045c*/ 	.word	0x000000ff
        /*0460*/ 	.word	0x000002e8
        /*0464*/ 	.short	0x0100
        /*0466*/ 	.byte	0x07
	.zero		1


	//   ....[60]....
        /*0468*/ 	.word	0x000006e0
        /*046c*/ 	.word	0x000000ff
        /*0470*/ 	.word	0x000000f0
        /*0474*/ 	.short	0x0100
        /*0476*/ 	.byte	0x07
	.zero		1


	//   ....[61]....
        /*0478*/ 	.word	0x000006f0
        /*047c*/ 	.word	0x000000ff
        /*0480*/ 	.word	0x000002f0
        /*0484*/ 	.short	0x0100
        /*0486*/ 	.byte	0x07
	.zero		1


	//   ....[62]....
        /*0488*/ 	.word	0x00000700
        /*048c*/ 	.word	0x000000ff
        /*0490*/ 	.word	0x000000f8
        /*0494*/ 	.short	0x0100
        /*0496*/ 	.byte	0x07
	.zero		1


	//   ....[63]....
        /*0498*/ 	.word	0x00000710
        /*049c*/ 	.word	0x000000ff
        /*04a0*/ 	.word	0x000002f8
        /*04a4*/ 	.short	0x0100
        /*04a6*/ 	.byte	0x07
	.zero		1


	//   ....[64]....
        /*04a8*/ 	.word	0x00000720
        /*04ac*/ 	.word	0x000000ff
        /*04b0*/ 	.word	0x00000100
        /*04b4*/ 	.short	0x0100
        /*04b6*/ 	.byte	0x07
	.zero		1


	//   ....[65]....
        /*04b8*/ 	.word	0x00000730
        /*04bc*/ 	.word	0x000000ff
        /*04c0*/ 	.word	0x00000300
        /*04c4*/ 	.short	0x0100
        /*04c6*/ 	.byte	0x07
	.zero		1


	//   ....[66]....
        /*04c8*/ 	.word	0x00000740
        /*04cc*/ 	.word	0x000000ff
        /*04d0*/ 	.word	0x00000108
        /*04d4*/ 	.short	0x0100
        /*04d6*/ 	.byte	0x07
	.zero		1


	//   ....[67]....
        /*04d8*/ 	.word	0x00000750
        /*04dc*/ 	.word	0x000000ff
        /*04e0*/ 	.word	0x00000308
        /*04e4*/ 	.short	0x0100
        /*04e6*/ 	.byte	0x07
	.zero		1


	//   ....[68]....
        /*04e8*/ 	.word	0x00000760
        /*04ec*/ 	.word	0x000000ff
        /*04f0*/ 	.word	0x00000110
        /*04f4*/ 	.short	0x0100
        /*04f6*/ 	.byte	0x07
	.zero		1


	//   ....[69]....
        /*04f8*/ 	.word	0x00000770
        /*04fc*/ 	.word	0x000000ff
        /*0500*/ 	.word	0x00000310
        /*0504*/ 	.short	0x0100
        /*0506*/ 	.byte	0x07
	.zero		1


	//   ....[70]....
        /*0508*/ 	.word	0x00000780
        /*050c*/ 	.word	0x000000ff
        /*0510*/ 	.word	0x00000118
        /*0514*/ 	.short	0x0100
        /*0516*/ 	.byte	0x07
	.zero		1


	//   ....[71]....
        /*0518*/ 	.word	0x00000790
        /*051c*/ 	.word	0x000000ff
        /*0520*/ 	.word	0x00000318
        /*0524*/ 	.short	0x0100
        /*0526*/ 	.byte	0x07
	.zero		1


	//   ....[72]....
        /*0528*/ 	.word	0x000007a0
        /*052c*/ 	.word	0x000000ff
        /*0530*/ 	.word	0x00000120
        /*0534*/ 	.short	0x0100
        /*0536*/ 	.byte	0x07
	.zero		1


	//   ....[73]....
        /*0538*/ 	.word	0x000007b0
        /*053c*/ 	.word	0x000000ff
        /*0540*/ 	.word	0x00000320
        /*0544*/ 	.short	0x0100
        /*0546*/ 	.byte	0x07
	.zero		1


	//   ....[74]....
        /*0548*/ 	.word	0x000007c0
        /*054c*/ 	.word	0x000000ff
        /*0550*/ 	.word	0x00000128
        /*0554*/ 	.short	0x0100
        /*0556*/ 	.byte	0x07
	.zero		1


	//   ....[75]....
        /*0558*/ 	.word	0x000007d0
        /*055c*/ 	.word	0x000000ff
        /*0560*/ 	.word	0x00000328
        /*0564*/ 	.short	0x0100
        /*0566*/ 	.byte	0x07
	.zero		1


	//   ....[76]....
        /*0568*/ 	.word	0x000007e0
        /*056c*/ 	.word	0x000000ff
        /*0570*/ 	.word	0x00000130
        /*0574*/ 	.short	0x0100
        /*0576*/ 	.byte	0x07
	.zero		1


	//   ....[77]....
        /*0578*/ 	.word	0x000007f0
        /*057c*/ 	.word	0x000000ff
        /*0580*/ 	.word	0x00000330
        /*0584*/ 	.short	0x0100
        /*0586*/ 	.byte	0x07
	.zero		1


	//   ....[78]....
        /*0588*/ 	.word	0x00000800
        /*058c*/ 	.word	0x000000ff
        /*0590*/ 	.word	0x00000138
        /*0594*/ 	.short	0x0100
        /*0596*/ 	.byte	0x07
	.zero		1


	//   ....[79]....
        /*0598*/ 	.word	0x00000810
        /*059c*/ 	.word	0x000000ff
        /*05a0*/ 	.word	0x00000338
        /*05a4*/ 	.short	0x0100
        /*05a6*/ 	.byte	0x07
	.zero		1


	//   ....[80]....
        /*05a8*/ 	.word	0x00000820
        /*05ac*/ 	.word	0x000000ff
        /*05b0*/ 	.word	0x00000140
        /*05b4*/ 	.short	0x0100
        /*05b6*/ 	.byte	0x07
	.zero		1


	//   ....[81]....
        /*05b8*/ 	.word	0x00000830
        /*05bc*/ 	.word	0x000000ff
        /*05c0*/ 	.word	0x00000340
        /*05c4*/ 	.short	0x0100
        /*05c6*/ 	.byte	0x07
	.zero		1


	//   ....[82]....
        /*05c8*/ 	.word	0x00000840
        /*05cc*/ 	.word	0x000000ff
        /*05d0*/ 	.word	0x00000148
        /*05d4*/ 	.short	0x0100
        /*05d6*/ 	.byte	0x07
	.zero		1


	//   ....[83]....
        /*05d8*/ 	.word	0x00000850
        /*05dc*/ 	.word	0x000000ff
        /*05e0*/ 	.word	0x00000348
        /*05e4*/ 	.short	0x0100
        /*05e6*/ 	.byte	0x07
	.zero		1


	//   ....[84]....
        /*05e8*/ 	.word	0x00000860
        /*05ec*/ 	.word	0x000000ff
        /*05f0*/ 	.word	0x00000150
        /*05f4*/ 	.short	0x0100
        /*05f6*/ 	.byte	0x07
	.zero		1


	//   ....[85]....
        /*05f8*/ 	.word	0x00000870
        /*05fc*/ 	.word	0x000000ff
        /*0600*/ 	.word	0x00000350
        /*0604*/ 	.short	0x0100
        /*0606*/ 	.byte	0x07
	.zero		1


	//   ....[86]....
        /*0608*/ 	.word	0x00000880
        /*060c*/ 	.word	0x000000ff
        /*0610*/ 	.word	0x00000158
        /*0614*/ 	.short	0x0100
        /*0616*/ 	.byte	0x07
	.zero		1


	//   ....[87]....
        /*0618*/ 	.word	0x00000890
        /*061c*/ 	.word	0x000000ff
        /*0620*/ 	.word	0x00000358
        /*0624*/ 	.short	0x0100
        /*0626*/ 	.byte	0x07
	.zero		1


	//   ....[88]....
        /*0628*/ 	.word	0x000008a0
        /*062c*/ 	.word	0x000000ff
        /*0630*/ 	.word	0x00000160
        /*0634*/ 	.short	0x0100
        /*0636*/ 	.byte	0x07
	.zero		1


	//   ....[89]....
        /*0638*/ 	.word	0x000008b0
        /*063c*/ 	.word	0x000000ff
        /*0640*/ 	.word	0x00000360
        /*0644*/ 	.short	0x0100
        /*0646*/ 	.byte	0x07
	.zero		1


	//   ....[90]....
        /*0648*/ 	.word	0x000008c0
        /*064c*/ 	.word	0x000000ff
        /*0650*/ 	.word	0x00000168
        /*0654*/ 	.short	0x0100
        /*0656*/ 	.byte	0x07
	.zero		1


	//   ....[91]....
        /*0658*/ 	.word	0x000008d0
        /*065c*/ 	.word	0x000000ff
        /*0660*/ 	.word	0x00000368
        /*0664*/ 	.short	0x0100
        /*0666*/ 	.byte	0x07
	.zero		1


	//   ....[92]....
        /*0668*/ 	.word	0x000008e0
        /*066c*/ 	.word	0x000000ff
        /*0670*/ 	.word	0x00000170
        /*0674*/ 	.short	0x0100
        /*0676*/ 	.byte	0x07
	.zero		1


	//   ....[93]....
        /*0678*/ 	.word	0x000008f0
        /*067c*/ 	.word	0x000000ff
        /*0680*/ 	.word	0x00000370
        /*0684*/ 	.short	0x0100
        /*0686*/ 	.byte	0x07
	.zero		1


	//   ....[94]....
        /*0688*/ 	.word	0x00000900
        /*068c*/ 	.word	0x000000ff
        /*0690*/ 	.word	0x00000178
        /*0694*/ 	.short	0x0100
        /*0696*/ 	.byte	0x07
	.zero		1


	//   ....[95]....
        /*0698*/ 	.word	0x00000910
        /*069c*/ 	.word	0x000000ff
        /*06a0*/ 	.word	0x00000378
        /*06a4*/ 	.short	0x0100
        /*06a6*/ 	.byte	0x07
	.zero		1


	//   ....[96]....
        /*06a8*/ 	.word	0x00000920
        /*06ac*/ 	.word	0x000000ff
        /*06b0*/ 	.word	0x00000180
        /*06b4*/ 	.short	0x0100
        /*06b6*/ 	.byte	0x07
	.zero		1


	//   ....[97]....
        /*06b8*/ 	.word	0x00000930
        /*06bc*/ 	.word	0x000000ff
        /*06c0*/ 	.word	0x00000380
        /*06c4*/ 	.short	0x0100
        /*06c6*/ 	.byte	0x07
	.zero		1


	//   ....[98]....
        /*06c8*/ 	.word	0x00000940
        /*06cc*/ 	.word	0x000000ff
        /*06d0*/ 	.word	0x00000188
        /*06d4*/ 	.short	0x0100
        /*06d6*/ 	.byte	0x07
	.zero		1


	//   ....[99]....
        /*06d8*/ 	.word	0x00000950
        /*06dc*/ 	.word	0x000000ff
        /*06e0*/ 	.word	0x00000388
        /*06e4*/ 	.short	0x0100
        /*06e6*/ 	.byte	0x07
	.zero		1


	//   ....[100]....
        /*06e8*/ 	.word	0x00000960
        /*06ec*/ 	.word	0x000000ff
        /*06f0*/ 	.word	0x00000190
        /*06f4*/ 	.short	0x0100
        /*06f6*/ 	.byte	0x07
	.zero		1


	//   ....[101]....
        /*06f8*/ 	.word	0x00000970
        /*06fc*/ 	.word	0x000000ff
        /*0700*/ 	.word	0x00000390
        /*0704*/ 	.short	0x0100
        /*0706*/ 	.byte	0x07
	.zero		1


	//   ....[102]....
        /*0708*/ 	.word	0x00000980
        /*070c*/ 	.word	0x000000ff
        /*0710*/ 	.word	0x00000198
        /*0714*/ 	.short	0x0100
        /*0716*/ 	.byte	0x07
	.zero		1


	//   ....[103]....
        /*0718*/ 	.word	0x00000990
        /*071c*/ 	.word	0x000000ff
        /*0720*/ 	.word	0x00000398
        /*0724*/ 	.short	0x0100
        /*0726*/ 	.byte	0x07
	.zero		1


	//   ....[104]....
        /*0728*/ 	.word	0x000009a0
        /*072c*/ 	.word	0x000000ff
        /*0730*/ 	.word	0x000001a0
        /*0734*/ 	.short	0x0100
        /*0736*/ 	.byte	0x07
	.zero		1


	//   ....[105]....
        /*0738*/ 	.word	0x000009b0
        /*073c*/ 	.word	0x000000ff
        /*0740*/ 	.word	0x000003a0
        /*0744*/ 	.short	0x0100
        /*0746*/ 	.byte	0x07
	.zero		1


	//   ....[106]....
        /*0748*/ 	.word	0x000009c0
        /*074c*/ 	.word	0x000000ff
        /*0750*/ 	.word	0x000001a8
        /*0754*/ 	.short	0x0100
        /*0756*/ 	.byte	0x07
	.zero		1


	//   ....[107]....
        /*0758*/ 	.word	0x000009d0
        /*075c*/ 	.word	0x000000ff
        /*0760*/ 	.word	0x000003a8
        /*0764*/ 	.short	0x0100
        /*0766*/ 	.byte	0x07
	.zero		1


	//   ....[108]....
        /*0768*/ 	.word	0x000009e0
        /*076c*/ 	.word	0x000000ff
        /*0770*/ 	.word	0x000001b0
        /*0774*/ 	.short	0x0100
        /*0776*/ 	.byte	0x07
	.zero		1


	//   ....[109]....
        /*0778*/ 	.word	0x000009f0
        /*077c*/ 	.word	0x000000ff
        /*0780*/ 	.word	0x000003b0
        /*0784*/ 	.short	0x0100
        /*0786*/ 	.byte	0x07
	.zero		1


	//   ....[110]....
        /*0788*/ 	.word	0x00000a00
        /*078c*/ 	.word	0x000000ff
        /*0790*/ 	.word	0x000001b8
        /*0794*/ 	.short	0x0100
        /*0796*/ 	.byte	0x07
	.zero		1


	//   ....[111]....
        /*0798*/ 	.word	0x00000a10
        /*079c*/ 	.word	0x000000ff
        /*07a0*/ 	.word	0x000003b8
        /*07a4*/ 	.short	0x0100
        /*07a6*/ 	.byte	0x07
	.zero		1


	//   ....[112]....
        /*07a8*/ 	.word	0x00000a20
        /*07ac*/ 	.word	0x000000ff
        /*07b0*/ 	.word	0x000001c0
        /*07b4*/ 	.short	0x0100
        /*07b6*/ 	.byte	0x07
	.zero		1


	//   ....[113]....
        /*07b8*/ 	.word	0x00000a30
        /*07bc*/ 	.word	0x000000ff
        /*07c0*/ 	.word	0x000003c0
        /*07c4*/ 	.short	0x0100
        /*07c6*/ 	.byte	0x07
	.zero		1


	//   ....[114]....
        /*07c8*/ 	.word	0x00000a40
        /*07cc*/ 	.word	0x000000ff
        /*07d0*/ 	.word	0x000001c8
        /*07d4*/ 	.short	0x0100
        /*07d6*/ 	.byte	0x07
	.zero		1


	//   ....[115]....
        /*07d8*/ 	.word	0x00000a50
        /*07dc*/ 	.word	0x000000ff
        /*07e0*/ 	.word	0x000003c8
        /*07e4*/ 	.short	0x0100
        /*07e6*/ 	.byte	0x07
	.zero		1


	//   ....[116]....
        /*07e8*/ 	.word	0x00000a60
        /*07ec*/ 	.word	0x000000ff
        /*07f0*/ 	.word	0x000001d0
        /*07f4*/ 	.short	0x0100
        /*07f6*/ 	.byte	0x07
	.zero		1


	//   ....[117]....
        /*07f8*/ 	.word	0x00000a70
        /*07fc*/ 	.word	0x000000ff
        /*0800*/ 	.word	0x000003d0
        /*0804*/ 	.short	0x0100
        /*0806*/ 	.byte	0x07
	.zero		1


	//   ....[118]....
        /*0808*/ 	.word	0x00000a80
        /*080c*/ 	.word	0x000000ff
        /*0810*/ 	.word	0x000001d8
        /*0814*/ 	.short	0x0100
        /*0816*/ 	.byte	0x07
	.zero		1


	//   ....[119]....
        /*0818*/ 	.word	0x00000a90
        /*081c*/ 	.word	0x000000ff
        /*0820*/ 	.word	0x000003d8
        /*0824*/ 	.short	0x0100
        /*0826*/ 	.byte	0x07
	.zero		1


	//   ....[120]....
        /*0828*/ 	.word	0x00000aa0
        /*082c*/ 	.word	0x000000ff
        /*0830*/ 	.word	0x000001e0
        /*0834*/ 	.short	0x0100
        /*0836*/ 	.byte	0x07
	.zero		1


	//   ....[121]....
        /*0838*/ 	.word	0x00000ab0
        /*083c*/ 	.word	0x000000ff
        /*0840*/ 	.word	0x000003e0
        /*0844*/ 	.short	0x0100
        /*0846*/ 	.byte	0x07
	.zero		1


	//   ....[122]....
        /*0848*/ 	.word	0x00000ac0
        /*084c*/ 	.word	0x000000ff
        /*0850*/ 	.word	0x000001e8
        /*0854*/ 	.short	0x0100
        /*0856*/ 	.byte	0x07
	.zero		1


	//   ....[123]....
        /*0858*/ 	.word	0x00000ad0
        /*085c*/ 	.word	0x000000ff
        /*0860*/ 	.word	0x000003e8
        /*0864*/ 	.short	0x0100
        /*0866*/ 	.byte	0x07
	.zero		1


	//   ....[124]....
        /*0868*/ 	.word	0x00000ae0
        /*086c*/ 	.word	0x000000ff
        /*0870*/ 	.word	0x000001f0
        /*0874*/ 	.short	0x0100
        /*0876*/ 	.byte	0x07
	.zero		1


	//   ....[125]....
        /*0878*/ 	.word	0x00000af0
        /*087c*/ 	.word	0x000000ff
        /*0880*/ 	.word	0x000003f0
        /*0884*/ 	.short	0x0100
        /*0886*/ 	.byte	0x07
	.zero		1


	//   ....[126]....
        /*0888*/ 	.word	0x00000b00
        /*088c*/ 	.word	0x000000ff
        /*0890*/ 	.word	0x000001f8
        /*0894*/ 	.short	0x0100
        /*0896*/ 	.byte	0x07
	.zero		1


	//   ....[127]....
        /*0898*/ 	.word	0x00000b10
        /*089c*/ 	.word	0x000000ff
        /*08a0*/ 	.word	0x000003f8
        /*08a4*/ 	.short	0x0100
        /*08a6*/ 	.byte	0x07
	.zero		1


	//   ....[128]....
        /*08a8*/ 	.word	0x00000ff0
        /*08ac*/ 	.word	0x000000ff
        /*08b0*/ 	.word	0x00000430
        /*08b4*/ 	.short	0x0100
        /*08b6*/ 	.byte	0x0c
	.zero		1


	//   ....[129]....
        /*08b8*/ 	.word	0x00001040
        /*08bc*/ 	.word	0x000000ff
        /*08c0*/ 	.word	0x00000438
        /*08c4*/ 	.short	0x0100
        /*08c6*/ 	.byte	0x0c
	.zero		1


	//   ....[130]....
        /*08c8*/ 	.word	0x00001070
        /*08cc*/ 	.word	0x000000ff
        /*08d0*/ 	.word	0x00000410
        /*08d4*/ 	.short	0x0100
        /*08d6*/ 	.byte	0x0d
	.zero		1


	//   ....[131]....
        /*08d8*/ 	.word	0x000010c0
        /*08dc*/ 	.word	0x000000ff
        /*08e0*/ 	.word	0x00000418
        /*08e4*/ 	.short	0x0100
        /*08e6*/ 	.byte	0x0d
	.zero		1


	//   ....[132]....
        /*08e8*/ 	.word	0x000010d0
        /*08ec*/ 	.word	0x000000ff
        /*08f0*/ 	.word	0x00000420
        /*08f4*/ 	.short	0x0100
        /*08f6*/ 	.byte	0x0d
	.zero		1


	//   ....[133]....
        /*08f8*/ 	.word	0x000010e0
        /*08fc*/ 	.word	0x000000ff
        /*0900*/ 	.word	0x00000428
        /*0904*/ 	.short	0x0100
        /*0906*/ 	.byte	0x0d
	.zero		1


	//   ....[134]....
        /*0908*/ 	.word	0x00002090
        /*090c*/ 	.word	0x00000039
        /*0910*/ 	.word	0xfffffff8
        /*0914*/ 	.short	0x010a
        /*0916*/ 	.byte	0x3f
	.zero		1


	//   ....[135]....
        /*0918*/ 	.word	0x00002260
        /*091c*/ 	.word	0x00000003
        /*0920*/ 	.word	0x00000000
        /*0924*/ 	.short	0x010a
        /*0926*/ 	.byte	0x3f
	.zero		1


	//   ....[136]....
        /*0928*/ 	.word	0x000022a0
        /*092c*/ 	.word	0x00000003
        /*0930*/ 	.word	0x00000000
        /*0934*/ 	.short	0x010a
        /*0936*/ 	.byte	0x3f
	.zero		1


	//   ....[137]....
        /*0938*/ 	.word	0x000024f0
        /*093c*/ 	.word	0x000000ff
        /*0940*/ 	.word	0x00000000
        /*0944*/ 	.short	0x010a
        /*0946*/ 	.byte	0x04
	.zero		1


	//   ....[138]....
        /*0948*/ 	.word	0x00002530
        /*094c*/ 	.word	0x000000ff
        /*0950*/ 	.word	0x00000000
        /*0954*/ 	.short	0x010a
        /*0956*/ 	.byte	0x04
	.zero		1


	//   ....[139]....
        /*0958*/ 	.word	0x000026f0
        /*095c*/ 	.word	0x00000005
        /*0960*/ 	.word	0x00000000
        /*0964*/ 	.short	0x0101
        /*0966*/ 	.byte	0x3f
	.zero		1


	//   ....[140]....
        /*0968*/ 	.word	0x000027f0
        /*096c*/ 	.word	0x0000003f
        /*0970*/ 	.word	0x00000000
        /*0974*/ 	.short	0x0101
        /*0976*/ 	.byte	0x34
	.zero		1


	//   ....[141]....
        /*0978*/ 	.word	0x000028e0
        /*097c*/ 	.word	0x00000003
        /*0980*/ 	.word	0x00000000
        /*0984*/ 	.short	0x0101
        /*0986*/ 	.byte	0x3f
	.zero		1


	//   ....[142]....
        /*0988*/ 	.word	0x00002940
        /*098c*/ 	.word	0x00000039
        /*0990*/ 	.word	0x00000008
        /*0994*/ 	.short	0x010a
        /*0996*/ 	.byte	0x3f
	.zero		1


	//   ....[143]....
        /*0998*/ 	.word	0x00004050
        /*099c*/ 	.word	0x0000003a
        /*09a0*/ 	.word	0x00000000
        /*09a4*/ 	.short	0x0101
        /*09a6*/ 	.byte	0x34
	.zero		1


	//   ....[144]....
        /*09a8*/ 	.word	0x00004ab0
        /*09ac*/ 	.word	0x0000000c
        /*09b0*/ 	.word	0x00000200
        /*09b4*/ 	.short	0x010a
        /*09b6*/ 	.byte	0x3f
	.zero		1


	//   ....[145]....
        /*09b8*/ 	.word	0x00004e70
        /*09bc*/ 	.word	0x00000003
        /*09c0*/ 	.word	0x00000438
        /*09c4*/ 	.short	0x0101
        /*09c6*/ 	.byte	0x3f
	.zero		1


	//   ....[146]....
        /*09c8*/ 	.word	0x00005600
        /*09cc*/ 	.word	0x00000007
        /*09d0*/ 	.word	0x00000000
        /*09d4*/ 	.short	0x010a
        /*09d6*/ 	.byte	0x3f
	.zero		1


	//   ....[147]....
        /*09d8*/ 	.word	0x00005680
        /*09dc*/ 	.word	0x00000009
        /*09e0*/ 	.word	0x00000000
        /*09e4*/ 	.short	0x010a
        /*09e6*/ 	.byte	0x3f
	.zero		1


	//   ....[148]....
        /*09e8*/ 	.word	0x00005710
        /*09ec*/ 	.word	0x00000006
        /*09f0*/ 	.word	0x00000000
        /*09f4*/ 	.short	0x010a
        /*09f6*/ 	.byte	0x3f
	.zero		1


	//   ....[149]....
        /*09f8*/ 	.word	0x000057a0
        /*09fc*/ 	.word	0x00000009
        /*0a00*/ 	.word	0x00000000
        /*0a04*/ 	.short	0x010a
        /*0a06*/ 	.byte	0x3f
	.zero		1


	//   ....[150]....
        /*0a08*/ 	.word	0x00005830
        /*0a0c*/ 	.word	0x00000006
        /*0a10*/ 	.word	0x00000000
        /*0a14*/ 	.short	0x010a
        /*0a16*/ 	.byte	0x3f
	.zero		1


	//   ....[151]....
        /*0a18*/ 	.word	0x000058c0
        /*0a1c*/ 	.word	0x00000009
        /*0a20*/ 	.word	0x00000000
        /*0a24*/ 	.short	0x010a
        /*0a26*/ 	.byte	0x3f
	.zero		1


	//   ....[152]....
        /*0a28*/ 	.word	0x00005950
        /*0a2c*/ 	.word	0x00000006
        /*0a30*/ 	.word	0x00000000
        /*0a34*/ 	.short	0x010a
        /*0a36*/ 	.byte	0x3f
	.zero		1


	//   ....[153]....
        /*0a38*/ 	.word	0x000059e0
        /*0a3c*/ 	.word	0x00000009
        /*0a40*/ 	.word	0x00000000
        /*0a44*/ 	.short	0x010a
        /*0a46*/ 	.byte	0x3f
	.zero		1


	//   ....[154]....
        /*0a48*/ 	.word	0x00005a70
        /*0a4c*/ 	.word	0x00000006
        /*0a50*/ 	.word	0x00000000
        /*0a54*/ 	.short	0x010a
        /*0a56*/ 	.byte	0x3f
	.zero		1


	//   ....[155]....
        /*0a58*/ 	.word	0x00005b00
        /*0a5c*/ 	.word	0x00000009
        /*0a60*/ 	.word	0x00000000
        /*0a64*/ 	.short	0x010a
        /*0a66*/ 	.byte	0x3f
	.zero		1


	//   ....[156]....
        /*0a68*/ 	.word	0x00005b90
        /*0a6c*/ 	.word	0x00000006
        /*0a70*/ 	.word	0x00000000
        /*0a74*/ 	.short	0x010a
        /*0a76*/ 	.byte	0x3f
	.zero		1


	//   ....[157]....
        /*0a78*/ 	.word	0x00005c20
        /*0a7c*/ 	.word	0x00000009
        /*0a80*/ 	.word	0x00000000
        /*0a84*/ 	.short	0x010a
        /*0a86*/ 	.byte	0x3f
	.zero		1


	//   ....[158]....
        /*0a88*/ 	.word	0x00005cb0
        /*0a8c*/ 	.word	0x00000006
        /*0a90*/ 	.word	0x00000000
        /*0a94*/ 	.short	0x010a
        /*0a96*/ 	.byte	0x3f
	.zero		1


	//   ....[159]....
        /*0a98*/ 	.word	0x00005d40
        /*0a9c*/ 	.word	0x00000009
        /*0aa0*/ 	.word	0x00000000
        /*0aa4*/ 	.short	0x010a
        /*0aa6*/ 	.byte	0x3f
	.zero		1


	//   ....[160]....
        /*0aa8*/ 	.word	0x00005dd0
        /*0aac*/ 	.word	0x00000006
        /*0ab0*/ 	.word	0x00000000
        /*0ab4*/ 	.short	0x010a
        /*0ab6*/ 	.byte	0x3f
	.zero		1


	//   ....[161]....
        /*0ab8*/ 	.word	0x00005e60
        /*0abc*/ 	.word	0x00000009
        /*0ac0*/ 	.word	0x00000000
        /*0ac4*/ 	.short	0x010a
        /*0ac6*/ 	.byte	0x3f
	.zero		1


	//   ....[162]....
        /*0ac8*/ 	.word	0x00005ef0
        /*0acc*/ 	.word	0x00000006
        /*0ad0*/ 	.word	0x00000000
        /*0ad4*/ 	.short	0x010a
        /*0ad6*/ 	.byte	0x3f
	.zero		1


	//   ....[163]....
        /*0ad8*/ 	.word	0x00005f80
        /*0adc*/ 	.word	0x00000009
        /*0ae0*/ 	.word	0x00000000
        /*0ae4*/ 	.short	0x010a
        /*0ae6*/ 	.byte	0x3f
	.zero		1


	//   ....[164]....
        /*0ae8*/ 	.word	0x00006010
        /*0aec*/ 	.word	0x00000006
        /*0af0*/ 	.word	0x00000000
        /*0af4*/ 	.short	0x010a
        /*0af6*/ 	.byte	0x3f
	.zero		1


	//   ....[165]....
        /*0af8*/ 	.word	0x000060a0
        /*0afc*/ 	.word	0x00000009
        /*0b00*/ 	.word	0x00000000
        /*0b04*/ 	.short	0x010a
        /*0b06*/ 	.byte	0x3f
	.zero		1


	//   ....[166]....
        /*0b08*/ 	.word	0x00006130
        /*0b0c*/ 	.word	0x00000006
        /*0b10*/ 	.word	0x00000000
        /*0b14*/ 	.short	0x010a
        /*0b16*/ 	.byte	0x3f
	.zero		1


	//   ....[167]....
        /*0b18*/ 	.word	0x000061c0
        /*0b1c*/ 	.word	0x00000009
        /*0b20*/ 	.word	0x00000000
        /*0b24*/ 	.short	0x010a
        /*0b26*/ 	.byte	0x3f
	.zero		1


	//   ....[168]....
        /*0b28*/ 	.word	0x00006250
        /*0b2c*/ 	.word	0x00000006
        /*0b30*/ 	.word	0x00000000
        /*0b34*/ 	.short	0x010a
        /*0b36*/ 	.byte	0x3f
	.zero		1


	//   ....[169]....
        /*0b38*/ 	.word	0x000062e0
        /*0b3c*/ 	.word	0x00000009
        /*0b40*/ 	.word	0x00000000
        /*0b44*/ 	.short	0x010a
        /*0b46*/ 	.byte	0x3f
	.zero		1


	//   ....[170]....
        /*0b48*/ 	.word	0x00006370
        /*0b4c*/ 	.word	0x00000006
        /*0b50*/ 	.word	0x00000000
        /*0b54*/ 	.short	0x010a
        /*0b56*/ 	.byte	0x3f
	.zero		1


	//   ....[171]....
        /*0b58*/ 	.word	0x00006400
        /*0b5c*/ 	.word	0x00000009
        /*0b60*/ 	.word	0x00000000
        /*0b64*/ 	.short	0x010a
        /*0b66*/ 	.byte	0x3f
	.zero		1


	//   ....[172]....
        /*0b68*/ 	.word	0x00006490
        /*0b6c*/ 	.word	0x00000006
        /*0b70*/ 	.word	0x00000000
        /*0b74*/ 	.short	0x010a
        /*0b76*/ 	.byte	0x3f
	.zero		1


	//   ....[173]....
        /*0b78*/ 	.word	0x00006520
        /*0b7c*/ 	.word	0x00000009
        /*0b80*/ 	.word	0x00000000
        /*0b84*/ 	.short	0x010a
        /*0b86*/ 	.byte	0x3f
	.zero		1


	//   ....[174]....
        /*0b88*/ 	.word	0x000065b0
        /*0b8c*/ 	.word	0x00000006
        /*0b90*/ 	.word	0x00000000
        /*0b94*/ 	.short	0x010a
        /*0b96*/ 	.byte	0x3f
	.zero		1


	//   ....[175]....
        /*0b98*/ 	.word	0x00006640
        /*0b9c*/ 	.word	0x00000009
        /*0ba0*/ 	.word	0x00000000
        /*0ba4*/ 	.short	0x010a
        /*0ba6*/ 	.byte	0x3f
	.zero		1


	//   ....[176]....
        /*0ba8*/ 	.word	0x000066d0
        /*0bac*/ 	.word	0x00000006
        /*0bb0*/ 	.word	0x00000000
        /*0bb4*/ 	.short	0x010a
        /*0bb6*/ 	.byte	0x3f
	.zero		1


	//   ....[177]....
        /*0bb8*/ 	.word	0x00006760
        /*0bbc*/ 	.word	0x00000009
        /*0bc0*/ 	.word	0x00000000
        /*0bc4*/ 	.short	0x010a
        /*0bc6*/ 	.byte	0x3f
	.zero		1


	//   ....[178]....
        /*0bc8*/ 	.word	0x000067f0
        /*0bcc*/ 	.word	0x00000006
        /*0bd0*/ 	.word	0x00000000
        /*0bd4*/ 	.short	0x010a
        /*0bd6*/ 	.byte	0x3f
	.zero		1


	//   ....[179]....
        /*0bd8*/ 	.word	0x00006880
        /*0bdc*/ 	.word	0x00000009
        /*0be0*/ 	.word	0x00000000
        /*0be4*/ 	.short	0x010a
        /*0be6*/ 	.byte	0x3f
	.zero		1


	//   ....[180]....
        /*0be8*/ 	.word	0x00006910
        /*0bec*/ 	.word	0x00000006
        /*0bf0*/ 	.word	0x00000000
        /*0bf4*/ 	.short	0x010a
        /*0bf6*/ 	.byte	0x3f
	.zero		1


	//   ....[181]....
        /*0bf8*/ 	.word	0x000069a0
        /*0bfc*/ 	.word	0x00000009
        /*0c00*/ 	.word	0x00000000
        /*0c04*/ 	.short	0x010a
        /*0c06*/ 	.byte	0x3f
	.zero		1


	//   ....[182]....
        /*0c08*/ 	.word	0x00006a30
        /*0c0c*/ 	.word	0x00000006
        /*0c10*/ 	.word	0x00000000
        /*0c14*/ 	.short	0x010a
        /*0c16*/ 	.byte	0x3f
	.zero		1


	//   ....[183]....
        /*0c18*/ 	.word	0x00006ac0
        /*0c1c*/ 	.word	0x00000009
        /*0c20*/ 	.word	0x00000000
        /*0c24*/ 	.short	0x010a
        /*0c26*/ 	.byte	0x3f
	.zero		1


	//   ....[184]....
        /*0c28*/ 	.word	0x00006b50
        /*0c2c*/ 	.word	0x00000006
        /*0c30*/ 	.word	0x00000000
        /*0c34*/ 	.short	0x010a
        /*0c36*/ 	.byte	0x3f
	.zero		1


	//   ....[185]....
        /*0c38*/ 	.word	0x00006be0
        /*0c3c*/ 	.word	0x00000009
        /*0c40*/ 	.word	0x00000000
        /*0c44*/ 	.short	0x010a
        /*0c46*/ 	.byte	0x3f
	.zero		1


	//   ....[186]....
        /*0c48*/ 	.word	0x00006c70
        /*0c4c*/ 	.word	0x00000006
        /*0c50*/ 	.word	0x00000000
        /*0c54*/ 	.short	0x010a
        /*0c56*/ 	.byte	0x3f
	.zero		1


	//   ....[187]....
        /*0c58*/ 	.word	0x00006d00
        /*0c5c*/ 	.word	0x00000009
        /*0c60*/ 	.word	0x00000000
        /*0c64*/ 	.short	0x010a
        /*0c66*/ 	.byte	0x3f
	.zero		1


	//   ....[188]....
        /*0c68*/ 	.word	0x00006d90
        /*0c6c*/ 	.word	0x00000006
        /*0c70*/ 	.word	0x00000000
        /*0c74*/ 	.short	0x010a
        /*0c76*/ 	.byte	0x3f
	.zero		1


	//   ....[189]....
        /*0c78*/ 	.word	0x00006e20
        /*0c7c*/ 	.word	0x00000009
        /*0c80*/ 	.word	0x00000000
        /*0c84*/ 	.short	0x010a
        /*0c86*/ 	.byte	0x3f
	.zero		1


	//   ....[190]....
        /*0c88*/ 	.word	0x00006eb0
        /*0c8c*/ 	.word	0x00000006
        /*0c90*/ 	.word	0x00000000
        /*0c94*/ 	.short	0x010a
        /*0c96*/ 	.byte	0x3f
	.zero		1


	//   ....[191]....
        /*0c98*/ 	.word	0x00006f40
        /*0c9c*/ 	.word	0x00000009
        /*0ca0*/ 	.word	0x00000000
        /*0ca4*/ 	.short	0x010a
        /*0ca6*/ 	.byte	0x3f
	.zero		1


	//   ....[192]....
        /*0ca8*/ 	.word	0x00006fd0
        /*0cac*/ 	.word	0x00000006
        /*0cb0*/ 	.word	0x00000000
        /*0cb4*/ 	.short	0x010a
        /*0cb6*/ 	.byte	0x3f
	.zero		1


	//   ....[193]....
        /*0cb8*/ 	.word	0x00007060
        /*0cbc*/ 	.word	0x00000009
        /*0cc0*/ 	.word	0x00000000
        /*0cc4*/ 	.short	0x010a
        /*0cc6*/ 	.byte	0x3f
	.zero		1


	//   ....[194]....
        /*0cc8*/ 	.word	0x000070f0
        /*0ccc*/ 	.word	0x00000006
        /*0cd0*/ 	.word	0x00000000
        /*0cd4*/ 	.short	0x010a
        /*0cd6*/ 	.byte	0x3f
	.zero		1


	//   ....[195]....
        /*0cd8*/ 	.word	0x00007180
        /*0cdc*/ 	.word	0x00000009
        /*0ce0*/ 	.word	0x00000000
        /*0ce4*/ 	.short	0x010a
        /*0ce6*/ 	.byte	0x3f
	.zero		1


	//   ....[196]....
        /*0ce8*/ 	.word	0x00007210
        /*0cec*/ 	.word	0x00000006
        /*0cf0*/ 	.word	0x00000000
        /*0cf4*/ 	.short	0x010a
        /*0cf6*/ 	.byte	0x3f
	.zero		1


	//   ....[197]....
        /*0cf8*/ 	.word	0x000072a0
        /*0cfc*/ 	.word	0x00000009
        /*0d00*/ 	.word	0x00000000
        /*0d04*/ 	.short	0x010a
        /*0d06*/ 	.byte	0x3f
	.zero		1


	//   ....[198]....
        /*0d08*/ 	.word	0x00007330
        /*0d0c*/ 	.word	0x00000006
        /*0d10*/ 	.word	0x00000000
        /*0d14*/ 	.short	0x010a
        /*0d16*/ 	.byte	0x3f
	.zero		1


	//   ....[199]....
        /*0d18*/ 	.word	0x000073c0
        /*0d1c*/ 	.word	0x00000009
        /*0d20*/ 	.word	0x00000000
        /*0d24*/ 	.short	0x010a
        /*0d26*/ 	.byte	0x3f
	.zero		1


	//   ....[200]....
        /*0d28*/ 	.word	0x00007450
        /*0d2c*/ 	.word	0x00000006
        /*0d30*/ 	.word	0x00000000
        /*0d34*/ 	.short	0x010a
        /*0d36*/ 	.byte	0x3f
	.zero		1


	//   ....[201]....
        /*0d38*/ 	.word	0x000074e0
        /*0d3c*/ 	.word	0x00000009
        /*0d40*/ 	.word	0x00000000
        /*0d44*/ 	.short	0x010a
        /*0d46*/ 	.byte	0x3f
	.zero		1


	//   ....[202]....
        /*0d48*/ 	.word	0x00007570
        /*0d4c*/ 	.word	0x00000006
        /*0d50*/ 	.word	0x00000000
        /*0d54*/ 	.short	0x010a
        /*0d56*/ 	.byte	0x3f
	.zero		1


	//   ....[203]....
        /*0d58*/ 	.word	0x00007600
        /*0d5c*/ 	.word	0x00000009
        /*0d60*/ 	.word	0x00000000
        /*0d64*/ 	.short	0x010a
        /*0d66*/ 	.byte	0x3f
	.zero		1


	//   ....[204]....
        /*0d68*/ 	.word	0x00007690
        /*0d6c*/ 	.word	0x00000006
        /*0d70*/ 	.word	0x00000000
        /*0d74*/ 	.short	0x010a
        /*0d76*/ 	.byte	0x3f
	.zero		1


	//   ....[205]....
        /*0d78*/ 	.word	0x00007720
        /*0d7c*/ 	.word	0x00000009
        /*0d80*/ 	.word	0x00000000
        /*0d84*/ 	.short	0x010a
        /*0d86*/ 	.byte	0x3f
	.zero		1


	//   ....[206]....
        /*0d88*/ 	.word	0x000077b0
        /*0d8c*/ 	.word	0x00000006
        /*0d90*/ 	.word	0x00000000
        /*0d94*/ 	.short	0x010a
        /*0d96*/ 	.byte	0x3f
	.zero		1


	//   ....[207]....
        /*0d98*/ 	.word	0x00007840
        /*0d9c*/ 	.word	0x00000009
        /*0da0*/ 	.word	0x00000000
        /*0da4*/ 	.short	0x010a
        /*0da6*/ 	.byte	0x3f
	.zero		1


	//   ....[208]....
        /*0da8*/ 	.word	0x000078d0
        /*0dac*/ 	.word	0x00000006
        /*0db0*/ 	.word	0x00000000
        /*0db4*/ 	.short	0x010a
        /*0db6*/ 	.byte	0x3f
	.zero		1


	//   ....[209]....
        /*0db8*/ 	.word	0x00007960
        /*0dbc*/ 	.word	0x00000003
        /*0dc0*/ 	.word	0x00000000
        /*0dc4*/ 	.short	0x010a
        /*0dc6*/ 	.byte	0x3f
	.zero		1


	//   ....[210]....
        /*0dc8*/ 	.word	0x000079c0
        /*0dcc*/ 	.word	0x00000039
        /*0dd0*/ 	.word	0xfffffff8
        /*0dd4*/ 	.short	0x010a
        /*0dd6*/ 	.byte	0x3f
	.zero		1


	//   ....[211]....
        /*0dd8*/ 	.word	0x00007a10
        /*0ddc*/ 	.word	0x00000003
        /*0de0*/ 	.word	0x00000000
        /*0de4*/ 	.short	0x010a
        /*0de6*/ 	.byte	0x3f
	.zero		1


	//   ....[212]....
        /*0de8*/ 	.word	0x00007a70
        /*0dec*/ 	.word	0x00000005
        /*0df0*/ 	.word	0x00000000
        /*0df4*/ 	.short	0x010a
        /*0df6*/ 	.byte	0x3f
	.zero		1


	//   ....[213]....
        /*0df8*/ 	.word	0x00007ac0
        /*0dfc*/ 	.word	0x00000039
        /*0e00*/ 	.word	0x00000008
        /*0e04*/ 	.short	0x010a
        /*0e06*/ 	.byte	0x3f
	.zero		1


	//   ....[214]....
        /*0e08*/ 	.word	0x00007b90
        /*0e0c*/ 	.word	0x0000000c
        /*0e10*/ 	.word	0x00000200
        /*0e14*/ 	.short	0x010a
        /*0e16*/ 	.byte	0x3f
	.zero		1


	//   ....[215]....
        /*0e18*/ 	.word	0x00007c60
        /*0e1c*/ 	.word	0x00000007
        /*0e20*/ 	.word	0x00000000
        /*0e24*/ 	.short	0x010a
        /*0e26*/ 	.byte	0x3f
	.zero		1


	//   ....[216]....
        /*0e28*/ 	.word	0x00007cb0
        /*0e2c*/ 	.word	0x00000009
        /*0e30*/ 	.word	0x00000000
        /*0e34*/ 	.short	0x010a
        /*0e36*/ 	.byte	0x3f
	.zero		1


	//   ....[217]....
        /*0e38*/ 	.word	0x00007d00
        /*0e3c*/ 	.word	0x00000006
        /*0e40*/ 	.word	0x00000000
        /*0e44*/ 	.short	0x010a
        /*0e46*/ 	.byte	0x3f
	.zero		1


	//   ....[218]....
        /*0e48*/ 	.word	0x00007d50
        /*0e4c*/ 	.word	0x00000009
        /*0e50*/ 	.word	0x00000000
        /*0e54*/ 	.short	0x010a
        /*0e56*/ 	.byte	0x3f
	.zero		1


	//   ....[219]....
        /*0e58*/ 	.word	0x00007da0
        /*0e5c*/ 	.word	0x00000006
        /*0e60*/ 	.word	0x00000000
        /*0e64*/ 	.short	0x010a
        /*0e66*/ 	.byte	0x3f
	.zero		1


	//   ....[220]....
        /*0e68*/ 	.word	0x00007df0
        /*0e6c*/ 	.word	0x00000009
        /*0e70*/ 	.word	0x00000000
        /*0e74*/ 	.short	0x010a
        /*0e76*/ 	.byte	0x3f
	.zero		1


	//   ....[221]....
        /*0e78*/ 	.word	0x00007e40
        /*0e7c*/ 	.word	0x00000006
        /*0e80*/ 	.word	0x00000000
        /*0e84*/ 	.short	0x010a
        /*0e86*/ 	.byte	0x3f
	.zero		1


	//   ....[222]....
        /*0e88*/ 	.word	0x00007e90
        /*0e8c*/ 	.word	0x00000009
        /*0e90*/ 	.word	0x00000000
        /*0e94*/ 	.short	0x010a
        /*0e96*/ 	.byte	0x3f
	.zero		1


	//   ....[223]....
        /*0e98*/ 	.word	0x00007ee0
        /*0e9c*/ 	.word	0x00000006
        /*0ea0*/ 	.word	0x00000000
        /*0ea4*/ 	.short	0x010a
        /*0ea6*/ 	.byte	0x3f
	.zero		1


	//   ....[224]....
        /*0ea8*/ 	.word	0x00007f30
        /*0eac*/ 	.word	0x00000009
        /*0eb0*/ 	.word	0x00000000
        /*0eb4*/ 	.short	0x010a
        /*0eb6*/ 	.byte	0x3f
	.zero		1


	//   ....[225]....
        /*0eb8*/ 	.word	0x00007f80
        /*0ebc*/ 	.word	0x00000006
        /*0ec0*/ 	.word	0x00000000
        /*0ec4*/ 	.short	0x010a
        /*0ec6*/ 	.byte	0x3f
	.zero		1


	//   ....[226]....
        /*0ec8*/ 	.word	0x00007fd0
        /*0ecc*/ 	.word	0x00000009
        /*0ed0*/ 	.word	0x00000000
        /*0ed4*/ 	.short	0x010a
        /*0ed6*/ 	.byte	0x3f
	.zero		1


	//   ....[227]....
        /*0ed8*/ 	.word	0x00008020
        /*0edc*/ 	.word	0x00000006
        /*0ee0*/ 	.word	0x00000000
        /*0ee4*/ 	.short	0x010a
        /*0ee6*/ 	.byte	0x3f
	.zero		1


	//   ....[228]....
        /*0ee8*/ 	.word	0x00008070
        /*0eec*/ 	.word	0x00000009
        /*0ef0*/ 	.word	0x00000000
        /*0ef4*/ 	.short	0x010a
        /*0ef6*/ 	.byte	0x3f
	.zero		1


	//   ....[229]....
        /*0ef8*/ 	.word	0x000080c0
        /*0efc*/ 	.word	0x00000006
        /*0f00*/ 	.word	0x00000000
        /*0f04*/ 	.short	0x010a
        /*0f06*/ 	.byte	0x3f
	.zero		1


	//   ....[230]....
        /*0f08*/ 	.word	0x00008110
        /*0f0c*/ 	.word	0x00000009
        /*0f10*/ 	.word	0x00000000
        /*0f14*/ 	.short	0x010a
        /*0f16*/ 	.byte	0x3f
	.zero		1


	//   ....[231]....
        /*0f18*/ 	.word	0x00008160
        /*0f1c*/ 	.word	0x00000006
        /*0f20*/ 	.word	0x00000000
        /*0f24*/ 	.short	0x010a
        /*0f26*/ 	.byte	0x3f
	.zero		1


	//   ....[232]....
        /*0f28*/ 	.word	0x000081b0
        /*0f2c*/ 	.word	0x00000009
        /*0f30*/ 	.word	0x00000000
        /*0f34*/ 	.short	0x010a
        /*0f36*/ 	.byte	0x3f
	.zero		1


	//   ....[233]....
        /*0f38*/ 	.word	0x00008200
        /*0f3c*/ 	.word	0x00000006
        /*0f40*/ 	.word	0x00000000
        /*0f44*/ 	.short	0x010a
        /*0f46*/ 	.byte	0x3f
	.zero		1


	//   ....[234]....
        /*0f48*/ 	.word	0x00008250
        /*0f4c*/ 	.word	0x00000009
        /*0f50*/ 	.word	0x00000000
        /*0f54*/ 	.short	0x010a
        /*0f56*/ 	.byte	0x3f
	.zero		1


	//   ....[235]....
        /*0f58*/ 	.word	0x000082a0
        /*0f5c*/ 	.word	0x00000006
        /*0f60*/ 	.word	0x00000000
        /*0f64*/ 	.short	0x010a
        /*0f66*/ 	.byte	0x3f
	.zero		1


	//   ....[236]....
        /*0f68*/ 	.word	0x000082f0
        /*0f6c*/ 	.word	0x00000009
        /*0f70*/ 	.word	0x00000000
        /*0f74*/ 	.short	0x010a
        /*0f76*/ 	.byte	0x3f
	.zero		1


	//   ....[237]....
        /*0f78*/ 	.word	0x00008340
        /*0f7c*/ 	.word	0x00000006
        /*0f80*/ 	.word	0x00000000
        /*0f84*/ 	.short	0x010a
        /*0f86*/ 	.byte	0x3f
	.zero		1


	//   ....[238]....
        /*0f88*/ 	.word	0x00008390
        /*0f8c*/ 	.word	0x00000009
        /*0f90*/ 	.word	0x00000000
        /*0f94*/ 	.short	0x010a
        /*0f96*/ 	.byte	0x3f
	.zero		1


	//   ....[239]....
        /*0f98*/ 	.word	0x000083e0
        /*0f9c*/ 	.word	0x00000006
        /*0fa0*/ 	.word	0x00000000
        /*0fa4*/ 	.short	0x010a
        /*0fa6*/ 	.byte	0x3f
	.zero		1


	//   ....[240]....
        /*0fa8*/ 	.word	0x00008430
        /*0fac*/ 	.word	0x00000009
        /*0fb0*/ 	.word	0x00000000
        /*0fb4*/ 	.short	0x010a
        /*0fb6*/ 	.byte	0x3f
	.zero		1


	//   ....[241]....
        /*0fb8*/ 	.word	0x00008480
        /*0fbc*/ 	.word	0x00000006
        /*0fc0*/ 	.word	0x00000000
        /*0fc4*/ 	.short	0x010a
        /*0fc6*/ 	.byte	0x3f
	.zero		1


	//   ....[242]....
        /*0fc8*/ 	.word	0x000084d0
        /*0fcc*/ 	.word	0x00000009
        /*0fd0*/ 	.word	0x00000000
        /*0fd4*/ 	.short	0x010a
        /*0fd6*/ 	.byte	0x3f
	.zero		1


	//   ....[243]....
        /*0fd8*/ 	.word	0x00008520
        /*0fdc*/ 	.word	0x00000006
        /*0fe0*/ 	.word	0x00000000
        /*0fe4*/ 	.short	0x010a
        /*0fe6*/ 	.byte	0x3f
	.zero		1


	//   ....[244]....
        /*0fe8*/ 	.word	0x00008570
        /*0fec*/ 	.word	0x00000009
        /*0ff0*/ 	.word	0x00000000
        /*0ff4*/ 	.short	0x010a
        /*0ff6*/ 	.byte	0x3f
	.zero		1


	//   ....[245]....
        /*0ff8*/ 	.word	0x000085c0
        /*0ffc*/ 	.word	0x00000006
        /*1000*/ 	.word	0x00000000
        /*1004*/ 	.short	0x010a
        /*1006*/ 	.byte	0x3f
	.zero		1


	//   ....[246]....
        /*1008*/ 	.word	0x00008610
        /*100c*/ 	.word	0x00000009
        /*1010*/ 	.word	0x00000000
        /*1014*/ 	.short	0x010a
        /*1016*/ 	.byte	0x3f
	.zero		1


	//   ....[247]....
        /*1018*/ 	.word	0x00008660
        /*101c*/ 	.word	0x00000006
        /*1020*/ 	.word	0x00000000
        /*1024*/ 	.short	0x010a
        /*1026*/ 	.byte	0x3f
	.zero		1


	//   ....[248]....
        /*1028*/ 	.word	0x000086b0
        /*102c*/ 	.word	0x00000009
        /*1030*/ 	.word	0x00000000
        /*1034*/ 	.short	0x010a
        /*1036*/ 	.byte	0x3f
	.zero		1


	//   ....[249]....
        /*1038*/ 	.word	0x00008700
        /*103c*/ 	.word	0x00000006
        /*1040*/ 	.word	0x00000000
        /*1044*/ 	.short	0x010a
        /*1046*/ 	.byte	0x3f
	.zero		1


	//   ....[250]....
        /*1048*/ 	.word	0x00008750
        /*104c*/ 	.word	0x00000009
        /*1050*/ 	.word	0x00000000
        /*1054*/ 	.short	0x010a
        /*1056*/ 	.byte	0x3f
	.zero		1


	//   ....[251]....
        /*1058*/ 	.word	0x000087a0
        /*105c*/ 	.word	0x00000006
        /*1060*/ 	.word	0x00000000
        /*1064*/ 	.short	0x010a
        /*1066*/ 	.byte	0x3f
	.zero		1


	//   ....[252]....
        /*1068*/ 	.word	0x000087f0
        /*106c*/ 	.word	0x00000009
        /*1070*/ 	.word	0x00000000
        /*1074*/ 	.short	0x010a
        /*1076*/ 	.byte	0x3f
	.zero		1


	//   ....[253]....
        /*1078*/ 	.word	0x00008840
        /*107c*/ 	.word	0x00000006
        /*1080*/ 	.word	0x00000000
        /*1084*/ 	.short	0x010a
        /*1086*/ 	.byte	0x3f
	.zero		1


	//   ....[254]....
        /*1088*/ 	.word	0x00008890
        /*108c*/ 	.word	0x00000009
        /*1090*/ 	.word	0x00000000
        /*1094*/ 	.short	0x010a
        /*1096*/ 	.byte	0x3f
	.zero		1


	//   ....[255]....
        /*1098*/ 	.word	0x000088e0
        /*109c*/ 	.word	0x00000006
        /*10a0*/ 	.word	0x00000000
        /*10a4*/ 	.short	0x010a
        /*10a6*/ 	.byte	0x3f
	.zero		1


	//   ....[0]....
        /*10a8*/ 	.word	0x00008930
        /*10ac*/ 	.word	0x00000009
        /*10b0*/ 	.word	0x00000000
        /*10b4*/ 	.short	0x010a
        /*10b6*/ 	.byte	0x3f
	.zero		1


	//   ....[1]....
        /*10b8*/ 	.word	0x00008980
        /*10bc*/ 	.word	0x00000006
        /*10c0*/ 	.word	0x00000000
        /*10c4*/ 	.short	0x010a
        /*10c6*/ 	.byte	0x3f
	.zero		1


	//   ....[2]....
        /*10c8*/ 	.word	0x000089d0
        /*10cc*/ 	.word	0x00000009
        /*10d0*/ 	.word	0x00000000
        /*10d4*/ 	.short	0x010a
        /*10d6*/ 	.byte	0x3f
	.zero		1


	//   ....[3]....
        /*10d8*/ 	.word	0x00008a20
        /*10dc*/ 	.word	0x00000006
        /*10e0*/ 	.word	0x00000000
        /*10e4*/ 	.short	0x010a
        /*10e6*/ 	.byte	0x3f
	.zero		1


	//   ....[4]....
        /*10e8*/ 	.word	0x00008a70
        /*10ec*/ 	.word	0x00000009
        /*10f0*/ 	.word	0x00000000
        /*10f4*/ 	.short	0x010a
        /*10f6*/ 	.byte	0x3f
	.zero		1


	//   ....[5]....
        /*10f8*/ 	.word	0x00008ac0
        /*10fc*/ 	.word	0x00000006
        /*1100*/ 	.word	0x00000000
        /*1104*/ 	.short	0x010a
        /*1106*/ 	.byte	0x3f
	.zero		1


	//   ....[6]....
        /*1108*/ 	.word	0x00008b10
        /*110c*/ 	.word	0x00000009
        /*1110*/ 	.word	0x00000000
        /*1114*/ 	.short	0x010a
        /*1116*/ 	.byte	0x3f
	.zero		1


	//   ....[7]....
        /*1118*/ 	.word	0x00008b60
        /*111c*/ 	.word	0x00000006
        /*1120*/ 	.word	0x00000000
        /*1124*/ 	.short	0x010a
        /*1126*/ 	.byte	0x3f
	.zero		1


	//   ....[8]....
        /*1128*/ 	.word	0x00008bb0
        /*112c*/ 	.word	0x00000009
        /*1130*/ 	.word	0x00000000
        /*1134*/ 	.short	0x010a
        /*1136*/ 	.byte	0x3f
	.zero		1


	//   ....[9]....
        /*1138*/ 	.word	0x00008c00
        /*113c*/ 	.word	0x00000006
        /*1140*/ 	.word	0x00000000
        /*1144*/ 	.short	0x010a
        /*1146*/ 	.byte	0x3f
	.zero		1


	//   ....[10]....
        /*1148*/ 	.word	0x00008c50
        /*114c*/ 	.word	0x00000009
        /*1150*/ 	.word	0x00000000
        /*1154*/ 	.short	0x010a
        /*1156*/ 	.byte	0x3f
	.zero		1


	//   ....[11]....
        /*1158*/ 	.word	0x00008ca0
        /*115c*/ 	.word	0x00000006
        /*1160*/ 	.word	0x00000000
        /*1164*/ 	.short	0x010a
        /*1166*/ 	.byte	0x3f
	.zero		1


	//   ....[12]....
        /*1168*/ 	.word	0x00008cf0
        /*116c*/ 	.word	0x00000009
        /*1170*/ 	.word	0x00000000
        /*1174*/ 	.short	0x010a
        /*1176*/ 	.byte	0x3f
	.zero		1


	//   ....[13]....
        /*1178*/ 	.word	0x00008d40
        /*117c*/ 	.word	0x00000006
        /*1180*/ 	.word	0x00000000
        /*1184*/ 	.short	0x010a
        /*1186*/ 	.byte	0x3f
	.zero		1


	//   ....[14]....
        /*1188*/ 	.word	0x00008d90
        /*118c*/ 	.word	0x00000009
        /*1190*/ 	.word	0x00000000
        /*1194*/ 	.short	0x010a
        /*1196*/ 	.byte	0x3f
	.zero		1


	//   ....[15]....
        /*1198*/ 	.word	0x00008de0
        /*119c*/ 	.word	0x00000006
        /*11a0*/ 	.word	0x00000000
        /*11a4*/ 	.short	0x010a
        /*11a6*/ 	.byte	0x3f
	.zero		1


	//   ....[16]....
        /*11a8*/ 	.word	0x00008e30
        /*11ac*/ 	.word	0x00000009
        /*11b0*/ 	.word	0x00000000
        /*11b4*/ 	.short	0x010a
        /*11b6*/ 	.byte	0x3f
	.zero		1


	//   ....[17]....
        /*11b8*/ 	.word	0x00008e80
        /*11bc*/ 	.word	0x00000006
        /*11c0*/ 	.word	0x00000000
        /*11c4*/ 	.short	0x010a
        /*11c6*/ 	.byte	0x3f
	.zero		1


	//   ....[18]....
        /*11c8*/ 	.word	0x00008ed0
        /*11cc*/ 	.word	0x00000009
        /*11d0*/ 	.word	0x00000000
        /*11d4*/ 	.short	0x010a
        /*11d6*/ 	.byte	0x3f
	.zero		1


	//   ....[19]....
        /*11d8*/ 	.word	0x00008f20
        /*11dc*/ 	.word	0x00000006
        /*11e0*/ 	.word	0x00000000
        /*11e4*/ 	.short	0x010a
        /*11e6*/ 	.byte	0x3f
	.zero		1


	//   ....[20]....
        /*11e8*/ 	.word	0x00008f70
        /*11ec*/ 	.word	0x00000009
        /*11f0*/ 	.word	0x00000000
        /*11f4*/ 	.short	0x010a
        /*11f6*/ 	.byte	0x3f
	.zero		1


	//   ....[21]....
        /*11f8*/ 	.word	0x00008fc0
        /*11fc*/ 	.word	0x00000006
        /*1200*/ 	.word	0x00000000
        /*1204*/ 	.short	0x010a
        /*1206*/ 	.byte	0x3f
	.zero		1


	//----- nvinfo : EIATTR_NUM_MBARRIERS
	.align		4
.L_35:
        /*1208*/ 	.byte	0x03, 0x38
        /*120a*/ 	.short	0x0086


	//----- nvinfo : EIATTR_EXIT_INSTR_OFFSETS
	.align		4
        /*120c*/ 	.byte	0x04, 0x1c
        /*120e*/ 	.short	(.L_37 - .L_36)


	//   ....[0]....
.L_36:
        /*1210*/ 	.word	0x00001c40


	//   ....[1]....
        /*1214*/ 	.word	0x00001ca0


	//   ....[2]....
        /*1218*/ 	.word	0x00004790


	//   ....[3]....
        /*121c*/ 	.word	0x000047c0


	//   ....[4]....
        /*1220*/ 	.word	0x000079b0


	//----- nvinfo : EIATTR_MAX_THREADS
	.align		4
.L_37:
        /*1224*/ 	.byte	0x04, 0x05
        /*1226*/ 	.short	(.L_39 - .L_38)
.L_38:
        /*1228*/ 	.word	0x00000180
        /*122c*/ 	.word	0x00000001
        /*1230*/ 	.word	0x00000001


	//----- nvinfo : EIATTR_CRS_STACK_SIZE
	.align		4
.L_39:
        /*1234*/ 	.byte	0x04, 0x1e
        /*1236*/ 	.short	(.L_41 - .L_40)
.L_40:
        /*1238*/ 	.word	0x00000000


	//----- nvinfo : EIATTR_CBANK_PARAM_SIZE
	.align		4
.L_41:
        /*123c*/ 	.byte	0x03, 0x19
        /*123e*/ 	.short	0x0470


	//----- nvinfo : EIATTR_PARAM_CBANK
	.align		4
        /*1240*/ 	.byte	0x04, 0x0a
        /*1242*/ 	.short	(.L_43 - .L_42)
	.align		4
.L_42:
        /*1244*/ 	.word	index@(.nv.constant0._ZN7cutlass13device_kernelINS_4gemm6kernel13GemmUniversalIN4cute5tupleIJiiiiEEENS1_10collective13CollectiveMmaINS1_34MainloopSm90TmaGmmaWarpSpecializedILi64ENS5_IJNS4_1CILi2EEENSA_ILi1EEESC_EEENS1_32KernelTmaWarpSpecializedPingpongEEENS5_IJNSA_ILi64EEENSA_ILi48EEENSA_ILi32EEEEEEaNS5_IJlSC_lEEEaSK_NS4_8TiledMMAINS4_8MMA_AtomIJNS4_4SM904GMMA26MMA_64x16x32_S32S8S8_SS_TNEEEENS4_6LayoutINS5_IJSC_SC_SC_EEENS5_IJNSA_ILi0EEEST_ST_EEEEENS5_IJNS4_10UnderscoreESW_SW_EEEEENS4_13SM90_TMA_LOADENS4_14ComposedLayoutINS4_7SwizzleILi1ELi4ELi3EEENS4_18smem_ptr_flag_bitsILi8EEENSR_INS5_IJNSA_ILi8EEESI_EEENS5_IJSI_SC_EEEEEEEvNS4_8identityENS4_23SM90_TMA_LOAD_MULTICASTES19_vS1A_EENS_8epilogue10collective6detail29Sm90TmaWarpSpecializedAdapterINS1E_15DefaultEpilogueIaSK_SK_NS1D_6thread17LinearCombinationIaLi1EiiLNS1I_9ScaleType4KindE0ELNS_15FloatRoundStyleE2EaEENS1_15EpilogueDefaultEEEEEvvEEEEvNT_6ParamsE)
        /*1248*/ 	.short	0x0210
        /*124a*/ 	.short	0x0470


	//----- nvinfo : EIATTR_SW_WAR
	.align		4
.L_43:
        /*124c*/ 	.byte	0x04, 0x36
        /*124e*/ 	.short	(.L_45 - .L_44)
.L_44:
        /*1250*/ 	.word	0x00000008
.L_45:


//--------------------- .nv.callgraph             --------------------------
	.section	.nv.callgraph,"",@"SHT_CUDA_CALLGRAPH"
	.align	4
	.sectionentsize	8
	.align		4
        /*0000*/ 	.word	0x00000000
	.align		4
        /*0004*/ 	.word	0xffffffff
	.align		4
        /*0008*/ 	.word	index@(_ZN7cutlass13device_kernelINS_4gemm6kernel13GemmUniversalIN4cute5tupleIJiiiiEEENS1_10collective13CollectiveMmaINS1_34MainloopSm90TmaGmmaWarpSpecializedILi64ENS5_IJNS4_1CILi2EEENSA_ILi1EEESC_EEENS1_32KernelTmaWarpSpecializedPingpongEEENS5_IJNSA_ILi64EEENSA_ILi48EEENSA_ILi32EEEEEEaNS5_IJlSC_lEEEaSK_NS4_8TiledMMAINS4_8MMA_AtomIJNS4_4SM904GMMA26MMA_64x16x32_S32S8S8_SS_TNEEEENS4_6LayoutINS5_IJSC_SC_SC_EEENS5_IJNSA_ILi0EEEST_ST_EEEEENS5_IJNS4_10UnderscoreESW_SW_EEEEENS4_13SM90_TMA_LOADENS4_14ComposedLayoutINS4_7SwizzleILi1ELi4ELi3EEENS4_18smem_ptr_flag_bitsILi8EEENSR_INS5_IJNSA_ILi8EEESI_EEENS5_IJSI_SC_EEEEEEEvNS4_8identityENS4_23SM90_TMA_LOAD_MULTICASTES19_vS1A_EENS_8epilogue10collective6detail29Sm90TmaWarpSpecializedAdapterINS1E_15DefaultEpilogueIaSK_SK_NS1D_6thread17LinearCombinationIaLi1EiiLNS1I_9ScaleType4KindE0ELNS_15FloatRoundStyleE2EaEENS1_15EpilogueDefaultEEEEEvvEEEEvNT_6ParamsE)
	.align		4
        /*000c*/ 	.word	index@(__assertfail)
	.align		4
        /*0010*/ 	.word	0x00000000
	.align		4
        /*0014*/ 	.word	0xfffffffe
	.align		4
        /*0018*/ 	.word	0x00000000
	.align		4
        /*001c*/ 	.word	0xfffffffd
	.align		4
        /*0020*/ 	.word	0x00000000
	.align		4
        /*0024*/ 	.word	0xfffffffc


//--------------------- .nv.constant4             --------------------------
	.section	.nv.constant4,"a",@progbits
	.align	8
	.align		8
.nv.constant4:
        /*0000*/ 	.dword	__assertfail
	.align		8
        /*0008*/ 	.dword	__unnamed_1
	.align		8
        /*0010*/ 	.dword	_ZN40_INTERNAL_cd201f5c_4_k_cu_7172e7d4_142964cuda3std3__45__cpo5beginE
	.align		8
        /*0018*/ 	.dword	_ZN40_INTERNAL_cd201f5c_4_k_cu_7172e7d4_142964cuda3std3__45__cpo3endE
	.align		8
        /*0020*/ 	.dword	_ZN40_INTERNAL_cd201f5c_4_k_cu_7172e7d4_142964cuda3std3__45__cpo6cbeginE
	.align		8
        /*0028*/ 	.dword	_ZN40_INTERNAL_cd201f5c_4_k_cu_7172e7d4_142964cuda3std3__45__cpo4cendE
	.align		8
        /*0030*/ 	.dword	_ZN40_INTERNAL_cd201f5c_4_k_cu_7172e7d4_142964cuda3std3__442_GLOBAL__N__cd201f5c_4_k_cu_7172e7d4_142966ignoreE
	.align		8
        /*0038*/ 	.dword	_ZN40_INTERNAL_cd201f5c_4_k_cu_7172e7d4_142964cuda3std3__419piecewise_constructE
	.align		8
        /*0040*/ 	.dword	_ZN40_INTERNAL_cd201f5c_4_k_cu_7172e7d4_142964cuda3std3__48in_placeE
	.align		8
        /*0048*/ 	.dword	_ZN40_INTERNAL_cd201f5c_4_k_cu_7172e7d4_142964cuda3std6ranges3__45__cpo4swapE
	.align		8
        /*0050*/ 	.dword	_ZN40_INTERNAL_cd201f5c_4_k_cu_7172e7d4_142964cuda3std6ranges3__45__cpo9iter_moveE
	.align		8
        /*0058*/ 	.dword	_ZN40_INTERNAL_cd201f5c_4_k_cu_7172e7d4_142964cute7productE
	.align		8
        /*0060*/ 	.dword	_ZN40_INTERNAL_cd201f5c_4_k_cu_7172e7d4_142964cute1_E
	.align		8
        /*0068*/ 	.dword	$str$22
	.align		8
        /*0070*/ 	.dword	$str$23


//--------------------- .text._ZN7cutlass13device_kernelINS_4gemm6kernel13GemmUniversalIN4cute5tupleIJiiiiEEENS1_10collective13CollectiveMmaINS1_34MainloopSm90TmaGmmaWarpSpecializedILi64ENS5_IJNS4_1CILi2EEENSA_ILi1EEESC_EEENS1_32KernelTmaWarpSpecializedPingpongEEENS5_IJNSA_ILi64EEENSA_ILi48EEENSA_ILi32EEEEEEaNS5_IJlSC_lEEEaSK_NS4_8TiledMMAINS4_8MMA_AtomIJNS4_4SM904GMMA26MMA_64x16x32_S32S8S8_SS_TNEEEENS4_6LayoutINS5_IJSC_SC_SC_EEENS5_IJNSA_ILi0EEEST_ST_EEEEENS5_IJNS4_10UnderscoreESW_SW_EEEEENS4_13SM90_TMA_LOADENS4_14ComposedLayoutINS4_7SwizzleILi1ELi4ELi3EEENS4_18smem_ptr_flag_bitsILi8EEENSR_INS5_IJNSA_ILi8EEESI_EEENS5_IJSI_SC_EEEEEEEvNS4_8identityENS4_23SM90_TMA_LOAD_MULTICASTES19_vS1A_EENS_8epilogue10collective6detail29Sm90TmaWarpSpecializedAdapterINS1E_15DefaultEpilogueIaSK_SK_NS1D_6thread17LinearCombinationIaLi1EiiLNS1I_9ScaleType4KindE0ELNS_15FloatRoundStyleE2EaEENS1_15EpilogueDefaultEEEEEvvEEEEvNT_6ParamsE --------------------------
	.section	.text._ZN7cutlass13device_kernelINS_4gemm6kernel13GemmUniversalIN4cute5tupleIJiiiiEEENS1_10collective13CollectiveMmaINS1_34MainloopSm90TmaGmmaWarpSpecializedILi64ENS5_IJNS4_1CILi2EEENSA_ILi1EEESC_EEENS1_32KernelTmaWarpSpecializedPingpongEEENS5_IJNSA_ILi64EEENSA_ILi48EEENSA_ILi32EEEEEEaNS5_IJlSC_lEEEaSK_NS4_8TiledMMAINS4_8MMA_AtomIJNS4_4SM904GMMA26MMA_64x16x32_S32S8S8_SS_TNEEEENS4_6LayoutINS5_IJSC_SC_SC_EEENS5_IJNSA_ILi0EEEST_ST_EEEEENS5_IJNS4_10UnderscoreESW_SW_EEEEENS4_13SM90_TMA_LOADENS4_14ComposedLayoutINS4_7SwizzleILi1ELi4ELi3EEENS4_18smem_ptr_flag_bitsILi8EEENSR_INS5_IJNSA_ILi8EEESI_EEENS5_IJSI_SC_EEEEEEEvNS4_8identityENS4_23SM90_TMA_LOAD_MULTICASTES19_vS1A_EENS_8epilogue10collective6detail29Sm90TmaWarpSpecializedAdapterINS1E_15DefaultEpilogueIaSK_SK_NS1D_6thread17LinearCombinationIaLi1EiiLNS1I_9ScaleType4KindE0ELNS_15FloatRoundStyleE2EaEENS1_15EpilogueDefaultEEEEEvvEEEEvNT_6ParamsE,"ax",@progbits
	.align	128
.text._ZN7cutlass13device_kernelINS_4gemm6kernel13GemmUniversalIN4cute5tupleIJiiiiEEENS1_10collective13CollectiveMmaINS1_34MainloopSm90TmaGmmaWarpSpecializedILi64ENS5_IJNS4_1CILi2EEENSA_ILi1EEESC_EEENS1_32KernelTmaWarpSpecializedPingpongEEENS5_IJNSA_ILi64EEENSA_ILi48EEENSA_ILi32EEEEEEaNS5_IJlSC_lEEEaSK_NS4_8TiledMMAINS4_8MMA_AtomIJNS4_4SM904GMMA26MMA_64x16x32_S32S8S8_SS_TNEEEENS4_6LayoutINS5_IJSC_SC_SC_EEENS5_IJNSA_ILi0EEEST_ST_EEEEENS5_IJNS4_10UnderscoreESW_SW_EEEEENS4_13SM90_TMA_LOADENS4_14ComposedLayoutINS4_7SwizzleILi1ELi4ELi3EEENS4_18smem_ptr_flag_bitsILi8EEENSR_INS5_IJNSA_ILi8EEESI_EEENS5_IJSI_SC_EEEEEEEvNS4_8identityENS4_23SM90_TMA_LOAD_MULTICASTES19_vS1A_EENS_8epilogue10collective6detail29Sm90TmaWarpSpecializedAdapterINS1E_15DefaultEpilogueIaSK_SK_NS1D_6thread17LinearCombinationIaLi1EiiLNS1I_9ScaleType4KindE0ELNS_15FloatRoundStyleE2EaEENS1_15EpilogueDefaultEEEEEvvEEEEvNT_6ParamsE:
        .type           _ZN7cutlass13device_kernelINS_4gemm6kernel13GemmUniversalIN4cute5tupleIJiiiiEEENS1_10collective13CollectiveMmaINS1_34MainloopSm90TmaGmmaWarpSpecializedILi64ENS5_IJNS4_1CILi2EEENSA_ILi1EEESC_EEENS1_32KernelTmaWarpSpecializedPingpongEEENS5_IJNSA_ILi64EEENSA_ILi48EEENSA_ILi32EEEEEEaNS5_IJlSC_lEEEaSK_NS4_8TiledMMAINS4_8MMA_AtomIJNS4_4SM904GMMA26MMA_64x16x32_S32S8S8_SS_TNEEEENS4_6LayoutINS5_IJSC_SC_SC_EEENS5_IJNSA_ILi0EEEST_ST_EEEEENS5_IJNS4_10UnderscoreESW_SW_EEEEENS4_13SM90_TMA_LOADENS4_14ComposedLayoutINS4_7SwizzleILi1ELi4ELi3EEENS4_18smem_ptr_flag_bitsILi8EEENSR_INS5_IJNSA_ILi8EEESI_EEENS5_IJSI_SC_EEEEEEEvNS4_8identityENS4_23SM90_TMA_LOAD_MULTICASTES19_vS1A_EENS_8epilogue10collective6detail29Sm90TmaWarpSpecializedAdapterINS1E_15DefaultEpilogueIaSK_SK_NS1D_6thread17LinearCombinationIaLi1EiiLNS1I_9ScaleType4KindE0ELNS_15FloatRoundStyleE2EaEENS1_15EpilogueDefaultEEEEEvvEEEEvNT_6ParamsE,@function
        .size           _ZN7cutlass13device_kernelINS_4gemm6kernel13GemmUniversalIN4cute5tupleIJiiiiEEENS1_10collective13CollectiveMmaINS1_34MainloopSm90TmaGmmaWarpSpecializedILi64ENS5_IJNS4_1CILi2EEENSA_ILi1EEESC_EEENS1_32KernelTmaWarpSpecializedPingpongEEENS5_IJNSA_ILi64EEENSA_ILi48EEENSA_ILi32EEEEEEaNS5_IJlSC_lEEEaSK_NS4_8TiledMMAINS4_8MMA_AtomIJNS4_4SM904GMMA26MMA_64x16x32_S32S8S8_SS_TNEEEENS4_6LayoutINS5_IJSC_SC_SC_EEENS5_IJNSA_ILi0EEEST_ST_EEEEENS5_IJNS4_10UnderscoreESW_SW_EEEEENS4_13SM90_TMA_LOADENS4_14ComposedLayoutINS4_7SwizzleILi1ELi4ELi3EEENS4_18smem_ptr_flag_bitsILi8EEENSR_INS5_IJNSA_ILi8EEESI_EEENS5_IJSI_SC_EEEEEEEvNS4_8identityENS4_23SM90_TMA_LOAD_MULTICASTES19_vS1A_EENS_8epilogue10collective6detail29Sm90TmaWarpSpecializedAdapterINS1E_15DefaultEpilogueIaSK_SK_NS1D_6thread17LinearCombinationIaLi1EiiLNS1I_9ScaleType4KindE0ELNS_15FloatRoundStyleE2EaEENS1_15EpilogueDefaultEEEEEvvEEEEvNT_6ParamsE,(.L_x_245 - _ZN7cutlass13device_kernelINS_4gemm6kernel13GemmUniversalIN4cute5tupleIJiiiiEEENS1_10collective13CollectiveMmaINS1_34MainloopSm90TmaGmmaWarpSpecializedILi64ENS5_IJNS4_1CILi2EEENSA_ILi1EEESC_EEENS1_32KernelTmaWarpSpecializedPingpongEEENS5_IJNSA_ILi64EEENSA_ILi48EEENSA_ILi32EEEEEEaNS5_IJlSC_lEEEaSK_NS4_8TiledMMAINS4_8MMA_AtomIJNS4_4SM904GMMA26MMA_64x16x32_S32S8S8_SS_TNEEEENS4_6LayoutINS5_IJSC_SC_SC_EEENS5_IJNSA_ILi0EEEST_ST_EEEEENS5_IJNS4_10UnderscoreESW_SW_EEEEENS4_13SM90_TMA_LOADENS4_14ComposedLayoutINS4_7SwizzleILi1ELi4ELi3EEENS4_18smem_ptr_flag_bitsILi8EEENSR_INS5_IJNSA_ILi8EEESI_EEENS5_IJSI_SC_EEEEEEEvNS4_8identityENS4_23SM90_TMA_LOAD_MULTICASTES19_vS1A_EENS_8epilogue10collective6detail29Sm90TmaWarpSpecializedAdapterINS1E_15DefaultEpilogueIaSK_SK_NS1D_6thread17LinearCombinationIaLi1EiiLNS1I_9ScaleType4KindE0ELNS_15FloatRoundStyleE2EaEENS1_15EpilogueDefaultEEEEEvvEEEEvNT_6ParamsE)
        .other          _ZN7cutlass13device_kernelINS_4gemm6kernel13GemmUniversalIN4cute5tupleIJiiiiEEENS1_10collective13CollectiveMmaINS1_34MainloopSm90TmaGmmaWarpSpecializedILi64ENS5_IJNS4_1CILi2EEENSA_ILi1EEESC_EEENS1_32KernelTmaWarpSpecializedPingpongEEENS5_IJNSA_ILi64EEENSA_ILi48EEENSA_ILi32EEEEEEaNS5_IJlSC_lEEEaSK_NS4_8TiledMMAINS4_8MMA_AtomIJNS4_4SM904GMMA26MMA_64x16x32_S32S8S8_SS_TNEEEENS4_6LayoutINS5_IJSC_SC_SC_EEENS5_IJNSA_ILi0EEEST_ST_EEEEENS5_IJNS4_10UnderscoreESW_SW_EEEEENS4_13SM90_TMA_LOADENS4_14ComposedLayoutINS4_7SwizzleILi1ELi4ELi3EEENS4_18smem_ptr_flag_bitsILi8EEENSR_INS5_IJNSA_ILi8EEESI_EEENS5_IJSI_SC_EEEEEEEvNS4_8identityENS4_23SM90_TMA_LOAD_MULTICASTES19_vS1A_EENS_8epilogue10collective6detail29Sm90TmaWarpSpecializedAdapterINS1E_15DefaultEpilogueIaSK_SK_NS1D_6thread17LinearCombinationIaLi1EiiLNS1I_9ScaleType4KindE0ELNS_15FloatRoundStyleE2EaEENS1_15EpilogueDefaultEEEEEvvEEEEvNT_6ParamsE,@"STO_CUDA_ENTRY STV_DEFAULT"
_ZN7cutlass13device_kernelINS_4gemm6kernel13GemmUniversalIN4cute5tupleIJiiiiEEENS1_10collective13CollectiveMmaINS1_34MainloopSm90TmaGmmaWarpSpecializedILi64ENS5_IJNS4_1CILi2EEENSA_ILi1EEESC_EEENS1_32KernelTmaWarpSpecializedPingpongEEENS5_IJNSA_ILi64EEENSA_ILi48EEENSA_ILi32EEEEEEaNS5_IJlSC_lEEEaSK_NS4_8TiledMMAINS4_8MMA_AtomIJNS4_4SM904GMMA26MMA_64x16x32_S32S8S8_SS_TNEEEENS4_6LayoutINS5_IJSC_SC_SC_EEENS5_IJNSA_ILi0EEEST_ST_EEEEENS5_IJNS4_10UnderscoreESW_SW_EEEEENS4_13SM90_TMA_LOADENS4_14ComposedLayoutINS4_7SwizzleILi1ELi4ELi3EEENS4_18smem_ptr_flag_bitsILi8EEENSR_INS5_IJNSA_ILi8EEESI_EEENS5_IJSI_SC_EEEEEEEvNS4_8identityENS4_23SM90_TMA_LOAD_MULTICASTES19_vS1A_EENS_8epilogue10collective6detail29Sm90TmaWarpSpecializedAdapterINS1E_15DefaultEpilogueIaSK_SK_NS1D_6thread17LinearCombinationIaLi1EiiLNS1I_9ScaleType4KindE0ELNS_15FloatRoundStyleE2EaEENS1_15EpilogueDefaultEEEEEvvEEEEvNT_6ParamsE:
[----:B------:R-:W0:Y:S01]  /*0000*/  LDC R1, c[0x0][0x28] ;  /* 0x00000a00ff017b82 */ /* 0x000e220000000800 */
[----:B------:R-:W1:Y:S01]  /*0010*/  S2R R3, SR_TID.X ;  /* 0x0000000000037919 */ /* 0x000e620000002100 */
[----:B------:R-:W-:Y:S01]  /*0020*/  ELECT P0, URZ, PT ;  /* 0x00000000003f782f */ /* 0x000fe20003800000 */
[----:B------:R-:W-:Y:S01]  /*0030*/  BSSY B0, `(.L_x_0) ;  /* 0x0000014000007945 */ /* 0x000fe20003800000 */
[--C-:B-1----:R-:W-:Y:S02]  /*0040*/  SHF.R.U32.HI R0, RZ, 0x5, R3.reuse ;  /* 0x00000005ff007819 */ /* 0x102fe40000011603 */
[----:B------:R-:W-:-:S03]  /*0050*/  SHF.R.U32.HI R5, RZ, 0x7, R3 ;  /* 0x00000007ff057819 */ /* 0x000fc60000011603 */
[----:B------:R-:W1:Y:S02]  /*0060*/  SHFL.IDX PT, R2, R0, RZ, 0x1f ;  /* 0x00001fff00027589 */ /* 0x000e6400000e0000 */
[----:B-1----:R-:W-:Y:S02]  /*0070*/  R2UR UR6, R2 ;  /* 0x00000000020672ca */ /* 0x002fe400000e0000 */
[----:B------:R1:W2:Y:S11]  /*0080*/  SHFL.IDX PT, R2, R5, RZ, 0x1f ;  /* 0x00001fff05027589 */ /* 0x0002b600000e0000 */
[----:B------:R-:W-:-:S02]  /*0090*/  USHF.R.S32.HI UR4, URZ, 0x1f, UR6 ;  /* 0x0000001f3f047899 */ /* 0x000fc40008011406 */
[----:B------:R-:W-:Y:S02]  /*00a0*/  ISETP.NE.OR P0, PT, RZ, UR6, !P0 ;  /* 0x00000006ff007c0c */ /* 0x000fe4000c705670 */
[----:B------:R-:W-:-:S04]  /*00b0*/  ULEA.HI UR4, UR4, UR6, URZ, 0x2 ;  /* 0x0000000604047291 */ /* 0x000fc8000f8f103f */
[----:B------:R-:W-:-:S04]  /*00c0*/  ULOP3.LUT UR4, UR4, 0xfffffffc, URZ, 0xc0, !UPT ;  /* 0xfffffffc04047892 */ /* 0x000fc8000f8ec03f */
[----:B------:R-:W-:-:S03]  /*00d0*/  UIADD3 UR6, UR6, -UR4, URZ ;  /* 0x8000000406067290 */ /* 0x000fc6000fffe03f */
[----:B012---:R-:W-:Y:S09]  /*00e0*/  @P0 BRA `(.L_x_1) ;  /* 0x0000000000200947 */ /* 0x007ff20003800000 */
[----:B------:R-:W-:Y:S02]  /*00f0*/  ULDC.64 UR4, c[0x0][0x198] ;  /* 0x0000660000047ab9 */ /* 0x000fe40000000a00 */
[----:B------:R-:W-:Y:S02]  /*0100*/  UIADD3 UR8, UP0, UR4, 0xf0, URZ ;  /* 0x000000f004087890 */ /* 0x000fe4000ff1e03f */
[----:B------:R-:W-:Y:S02]  /*0110*/  UIADD3 UR4, UP1, UR4, 0x1f0, URZ ;  /* 0x000001f004047890 */ /* 0x000fe4000ff3e03f */
[----:B------:R-:W-:Y:S02]  /*0120*/  UIADD3.X UR9, URZ, UR5, URZ, UP0, !UPT ;  /* 0x000000053f097290 */ /* 0x000fe400087fe43f */
[----:B------:R-:W-:-:S07]  /*0130*/  UIADD3.X UR5, URZ, UR5, URZ, UP1, !UPT ;  /* 0x000000053f057290 */ /* 0x000fce0008ffe43f */
[----:B------:R0:W-:Y:S02]  /*0140*/  UTMACCTL.PF [UR8] ;  /* 0x00000000080079b9 */ /* 0x0001e40008040000 */
[----:B------:R0:W-:Y:S02]  /*0150*/  UTMACCTL.PF [UR4] ;  /* 0x00000000040079b9 */ /* 0x0001e40008040000 */
[----:B0-----:R-:W-:Y:S01]  /*0160*/  NOP ;  /* 0x0000000000007918 */ /* 0x001fe20000000000 */
.L_x_1:
[----:B------:R-:W-:Y:S05]  /*0170*/  BSYNC B0 ;  /* 0x0000000000007941 */ /* 0x000fea0003800000 */
.L_x_0:
[----:B------:R-:W0:Y:S01]  /*0180*/  SHFL.IDX PT, R6, R0, RZ, 0x1f ;  /* 0x00001fff00067589 */ /* 0x000e2200000e0000 */
[----:B------:R-:W-:Y:S01]  /*0190*/  R2UR UR19, R2 ;  /* 0x00000000021372ca */ /* 0x000fe200000e0000 */
[----:B------:R-:W-:-:S04]  /*01a0*/  UISETP.NE.AND UP0, UPT, UR6, 0x3, UPT ;  /* 0x000000030600788c */ /* 0x000fc8000bf05270 */
[----:B------:R-:W-:-:S08]  /*01b0*/  UISETP.EQ.OR UP0, UPT, UR6, URZ, !UP0 ;  /* 0x0000003f0600728c */ /* 0x000fd0000c702670 */
[----:B------:R-:W-:Y:S02]  /*01c0*/  UIADD3 UR14, UR19, -0x1, URZ ;  /* 0xffffffff130e7890 */ /* 0x000fe4000fffe03f */
[----:B------:R-:W-:Y:S02]  /*01d0*/  UISETP.EQ.AND UP0, UPT, UR19, URZ, UP0 ;  /* 0x0000003f1300728c */ /* 0x000fe40008702270 */
[----:B------:R-:W-:Y:S02]  /*01e0*/  UISETP.GE.U32.AND UP1, UPT, UR14, 0x2, UPT ;  /* 0x000000020e00788c */ /* 0x000fe4000bf26070 */
[----:B------:R-:W-:Y:S01]  /*01f0*/  USEL UR36, URZ, 0x1, !UP0 ;  /* 0x000000013f247887 */ /* 0x000fe2000c000000 */
[----:B0-----:R-:W-:-:S03]  /*0200*/  ISETP.NE.AND P0, PT, R6, RZ, PT ;  /* 0x000000ff0600720c */ /* 0x001fc60003f05270 */
[----:B------:R-:W-:-:S10]  /*0210*/  USEL UR36, UR36, 0x2, UP1 ;  /* 0x0000000224247887 */ /* 0x000fd40008800000 */
[----:B------:R-:W-:Y:S05]  /*0220*/  @P0 BRA `(.L_x_2) ;  /* 0x0000000800440947 */ /* 0x000fea0003800000 */
[----:B------:R-:W-:Y:S01]  /*0230*/  ELECT P0, URZ, PT ;  /* 0x00000000003f782f */ /* 0x000fe20003800000 */
[----:B------:R-:W-:-:S12]  /*0240*/  BSSY B0, `(.L_x_2) ;  /* 0x000008f000007945 */ /* 0x000fd80003800000 */
[----:B------:R-:W-:Y:S05]  /*0250*/  @!P0 BRA `(.L_x_3) ;  /* 0x0000000800348947 */ /* 0x000fea0003800000 */
[----:B------:R-:W0:Y:S01]  /*0260*/  S2UR UR7, SR_CgaCtaId ;  /* 0x00000000000779c3 */ /* 0x000e220000008800 */
[----:B------:R-:W-:Y:S01]  /*0270*/  UMOV UR4, 0x400 ;  /* 0x0000040000047882 */ /* 0x000fe20000000000 */
[----:B------:R-:W-:Y:S01]  /*0280*/  UMOV UR5, 0x1 ;  /* 0x0000000100057882 */ /* 0x000fe20000000000 */
[----:B------:R-:W-:Y:S02]  /*0290*/  UMOV UR8, 0x2 ;  /* 0x0000000200087882 */ /* 0x000fe40000000000 */
[----:B------:R-:W-:-:S04]  /*02a0*/  UIADD3 UR8, -UR8, 0x100000, URZ ;  /* 0x0010000008087890 */ /* 0x000fc8000fffe13f */
[----:B------:R-:W-:Y:S02]  /*02b0*/  USHF.L.U32 UR9, UR8, 0xb, URZ ;  /* 0x0000000b08097899 */ /* 0x000fe4000800063f */
[----:B------:R-:W-:Y:S02]  /*02c0*/  USHF.L.U32 UR8, UR8, 0x1, URZ ;  /* 0x0000000108087899 */ /* 0x000fe4000800063f */
[----:B0-----:R-:W-:Y:S02]  /*02d0*/  ULEA UR7, UR7, UR4, 0x18 ;  /* 0x0000000407077291 */ /* 0x001fe4000f8ec03f */
[----:B------:R-:W-:-:S04]  /*02e0*/  UIADD3 UR4, -UR5, 0x100000, URZ ;  /* 0x0010000005047890 */ /* 0x000fc8000fffe13f */
[----:B------:R-:W-:Y:S02]  /*02f0*/  USHF.L.U32 UR5, UR4, 0xb, URZ ;  /* 0x0000000b04057899 */ /* 0x000fe4000800063f */
[----:B------:R-:W-:Y:S01]  /*0300*/  USHF.L.U32 UR4, UR4, 0x1, URZ ;  /* 0x0000000104047899 */ /* 0x000fe2000800063f */
[----:B------:R-:W0:Y:S11]  /*0310*/  FENCE.VIEW.ASYNC.S ;  /* 0x00000000000073c6 */ /* 0x000e360000000000 */
[----:B0-----:R0:W1:Y:S01]  /*0320*/  SYNCS.EXCH.64 URZ, [UR7], UR4 ;  /* 0x00000004073f75b2 */ /* 0x0010620008000100 */
[----:B------:R0:W2:Y:S01]  /*0330*/  SYNCS.EXCH.64 URZ, [UR7+0x200], UR8 ;  /* 0x00020008073f75b2 */ /* 0x0000a20008000100 */
[----:B------:R0:W3:Y:S01]  /*0340*/  SYNCS.EXCH.64 URZ, [UR7+0x8], UR4 ;  /* 0x00000804073f75b2 */ /* 0x0000e20008000100 */
[----:B------:R0:W4:Y:S01]  /*0350*/  SYNCS.EXCH.64 URZ, [UR7+0x208], UR8 ;  /* 0x00020808073f75b2 */ /* 0x0001220008000100 */
[----:B------:R0:W0:Y:S01]  /*0360*/  SYNCS.EXCH.64 URZ, [UR7+0x10], UR4 ;  /* 0x00001004073f75b2 */ /* 0x0000220008000100 */
        /* <DEDUP_REMOVED lines=123> */
[----:B-1234-:R-:W-:Y:S01]  /*0b20*/  NOP ;  /* 0x0000000000007918 */ /* 0x01efe20000000000 */
.L_x_3:
[----:B0-----:R-:W-:Y:S05]  /*0b30*/  BSYNC B0 ;  /* 0x0000000000007941 */ /* 0x001fea0003800000 */
.L_x_2:
[----:B------:R-:W0:Y:S01]  /*0b40*/  S2UR UR15, SR_CTAID.X ;  /* 0x00000000000f79c3 */ /* 0x000e220000002500 */
[----:B------:R-:W-:Y:S01]  /*0b50*/  SHF.R.S32.HI R2, RZ, 0x1f, R3 ;  /* 0x0000001fff027819 */ /* 0x000fe20000011403 */
[----:B------:R-:W1:Y:S01]  /*0b60*/  SHFL.IDX PT, R7, R0, RZ, 0x1f ;  /* 0x00001fff00077589 */ /* 0x000e6200000e0000 */
[----:B------:R-:W-:Y:S02]  /*0b70*/  ELECT P0, URZ, PT ;  /* 0x00000000003f782f */ /* 0x000fe40003800000 */
[----:B------:R-:W-:Y:S01]  /*0b80*/  SHF.R.S32.HI R11, RZ, 0x1f, R6 ;  /* 0x0000001fff0b7819 */ /* 0x000fe20000011406 */
[----:B------:R-:W-:Y:S01]  /*0b90*/  ULDC UR4, c[0x0][0x150] ;  /* 0x0000540000047ab9 */ /* 0x000fe20000000800 */
[----:B------:R-:W-:Y:S01]  /*0ba0*/  LEA.HI R2, R2, R3, RZ, 0x7 ;  /* 0x0000000302027211 */ /* 0x000fe200078f38ff */
[----:B------:R-:W2:Y:S01]  /*0bb0*/  SHFL.IDX PT, R8, R0, RZ, 0x1f ;  /* 0x00001fff00087589 */ /* 0x000ea200000e0000 */
[----:B------:R-:W3:Y:S01]  /*0bc0*/  S2UR UR8, SR_CTAID.Y ;  /* 0x00000000000879c3 */ /* 0x000ee20000002600 */
[----:B------:R-:W-:-:S02]  /*0bd0*/  ELECT P1, URZ, PT ;  /* 0x00000000003f782f */ /* 0x000fc40003820000 */
[----:B------:R-:W-:Y:S01]  /*0be0*/  LOP3.LUT R2, R2, 0xffffff80, RZ, 0xc0, !PT ;  /* 0xffffff8002027812 */ /* 0x000fe200078ec0ff */
[----:B------:R-:W-:Y:S01]  /*0bf0*/  ULDC UR7, c[0x0][0x144] ;  /* 0x0000510000077ab9 */ /* 0x000fe20000000800 */
[----:B------:R-:W-:Y:S01]  /*0c00*/  LEA.HI R11, R11, R6, RZ, 0x2 ;  /* 0x000000060b0b7211 */ /* 0x000fe200078f10ff */
[----:B------:R-:W-:Y:S01]  /*0c10*/  UMOV UR18, 0x80 ;  /* 0x0000008000127882 */ /* 0x000fe20000000000 */
[----:B------:R-:W-:Y:S01]  /*0c20*/  NOP ;  /* 0x0000000000007918 */ /* 0x000fe20000000000 */
[----:B------:R-:W-:Y:S01]  /*0c30*/  IMAD.IADD R4, R3, 0x1, -R2 ;  /* 0x0000000103047824 */ /* 0x000fe200078e0a02 */
[----:B------:R-:W-:Y:S01]  /*0c40*/  LOP3.LUT R11, R11, 0x3ffffffc, RZ, 0xc0, !PT ;  /* 0x3ffffffc0b0b7812 */ /* 0x000fe200078ec0ff */
[----:B------:R-:W-:Y:S01]  /*0c50*/  NOP ;  /* 0x0000000000007918 */ /* 0x000fe20000000000 */
[----:B------:R-:W-:Y:S01]  /*0c60*/  ULDC UR17, c[0x0][0x148] ;  /* 0x0000520000117ab9 */ /* 0x000fe20000000800 */
[----:B------:R-:W-:Y:S01]  /*0c70*/  IMAD.MOV.U32 R23, RZ, RZ, 0x1 ;  /* 0x00000001ff177424 */ /* 0x000fe200078e00ff */
[----:B------:R-:W-:Y:S01]  /*0c80*/  SHF.R.S32.HI R9, RZ, 0x1f, R4 ;  /* 0x0000001fff097819 */ /* 0x000fe20000011404 */
[----:B------:R-:W-:Y:S01]  /*0c90*/  IMAD.IADD R11, R6, 0x1, -R11 ;  /* 0x00000001060b7824 */ /* 0x000fe200078e0a0b */
[----:B------:R-:W4:Y:S01]  /*0ca0*/  SHFL.IDX PT, R5, R5, RZ, 0x1f ;  /* 0x00001fff05057589 */ /* 0x000f2200000e0000 */
[----:B------:R-:W-:-:S02]  /*0cb0*/  ISETP.NE.AND P2, PT, RZ, UR19, PT ;  /* 0x00000013ff007c0c */ /* 0x000fc4000bf45270 */
[----:B0-----:R-:W-:Y:S02]  /*0cc0*/  I2FP.F32.U32 R10, UR15 ;  /* 0x0000000f000a7c45 */ /* 0x001fe40008201000 */
[----:B------:R-:W-:Y:S02]  /*0cd0*/  LEA.HI R2, R9, R4, RZ, 0x3 ;  /* 0x0000000409027211 */ /* 0x000fe400078f18ff */
[----:B-1----:R-:W-:Y:S01]  /*0ce0*/  ISETP.NE.OR P0, PT, R7, RZ, !P0 ;  /* 0x000000ff0700720c */ /* 0x002fe20004705670 */
[----:B------:R-:W-:Y:S01]  /*0cf0*/  FMUL R10, R10, UR4 ;  /* 0x000000040a0a7c20 */ /* 0x000fe20008400000 */
[--C-:B------:R-:W-:Y:S01]  /*0d00*/  SHF.R.S32.HI R7, RZ, 0x3, R2.reuse ;  /* 0x00000003ff077819 */ /* 0x100fe20000011402 */
[----:B------:R-:W-:Y:S01]  /*0d10*/  ULDC UR4, c[0x0][0x154] ;  /* 0x0000550000047ab9 */ /* 0x000fe20000000800 */
[----:B------:R-:W-:Y:S02]  /*0d20*/  SHF.R.S32.HI R2, RZ, 0x1f, R2 ;  /* 0x0000001fff027819 */ /* 0x000fe40000011402 */
[----:B--2---:R-:W-:Y:S01]  /*0d30*/  ISETP.NE.OR P1, PT, R8, RZ, !P1 ;  /* 0x000000ff0800720c */ /* 0x004fe20004f25670 */
[----:B------:R-:W0:Y:S01]  /*0d40*/  F2I.U32.TRUNC.NTZ R10, R10 ;  /* 0x0000000a000a7305 */ /* 0x000e22000020f000 */
[----:B------:R-:W-:-:S02]  /*0d50*/  LEA.HI R2, R2, R7, RZ, 0x2 ;  /* 0x0000000702027211 */ /* 0x000fc400078f10ff */
[----:B---3--:R-:W-:Y:S02]  /*0d60*/  I2FP.F32.U32 R0, UR8 ;  /* 0x0000000800007c45 */ /* 0x008fe40008201000 */
[----:B------:R-:W-:Y:S01]  /*0d70*/  LOP3.LUT R2, R2, 0xfffffffc, RZ, 0xc0, !PT ;  /* 0xfffffffc02027812 */ /* 0x000fe200078ec0ff */
[----:B------:R-:W-:Y:S02]  /*0d80*/  VOTEU.ALL UP0, P0 ;  /* 0x00000000003f7886 */ /* 0x000fe40000000000 */
[----:B------:R-:W-:Y:S02]  /*0d90*/  FMUL R6, R0, UR4 ;  /* 0x0000000400067c20 */ /* 0x000fe40008400000 */
[----:B------:R-:W-:Y:S01]  /*0da0*/  IMAD.IADD R2, R7, 0x1, -R2 ;  /* 0x0000000107027824 */ /* 0x000fe200078e0a02 */
[----:B------:R-:W1:Y:S01]  /*0db0*/  @!UP0 S2UR UR11, SR_CgaCtaId ;  /* 0x00000000000b89c3 */ /* 0x000e620000008800 */
[----:B------:R-:W-:Y:S01]  /*0dc0*/  VOTEU.ALL UP1, P1 ;  /* 0x00000000003f7886 */ /* 0x000fe20000820000 */
[----:B------:R-:W-:Y:S01]  /*0dd0*/  @!UP0 UMOV UR10, 0x400 ;  /* 0x00000400000a8882 */ /* 0x000fe20000000000 */
[----:B------:R-:W-:Y:S01]  /*0de0*/  IMAD R2, R11, 0x4, R2 ;  /* 0x000000040b027824 */ /* 0x000fe200078e0202 */
[----:B0-----:R-:W-:Y:S01]  /*0df0*/  R2UR UR4, R10 ;  /* 0x000000000a0472ca */ /* 0x001fe200000e0000 */
[----:B------:R-:W0:Y:S01]  /*0e00*/  F2I.U32.TRUNC.NTZ R6, R6 ;  /* 0x0000000600067305 */ /* 0x000e22000020f000 */
[----:B------:R-:W-:Y:S01]  /*0e10*/  @!UP1 UMOV UR13, 0x400 ;  /* 0x00000400000d9882 */ /* 0x000fe20000000000 */
[C---:B------:R-:W-:Y:S01]  /*0e20*/  IMAD.SHL.U32 R7, R2.reuse, 0x4, RZ ;  /* 0x0000000402077824 */ /* 0x040fe200078e00ff */
[----:B------:R-:W-:Y:S01]  /*0e30*/  LEA.HI R0, R2, R2, RZ, 0x1 ;  /* 0x0000000202007211 */ /* 0x000fe200078f08ff */
[----:B------:R-:W2:Y:S01]  /*0e40*/  @!UP1 S2UR UR16, SR_CgaCtaId ;  /* 0x00000000001099c3 */ /* 0x000ea20000008800 */
[----:B------:R-:W-:Y:S01]  /*0e50*/  VOTEU.ALL UP2, P1 ;  /* 0x00000000003f7886 */ /* 0x000fe20000840000 */
[----:B------:R-:W-:Y:S01]  /*0e60*/  VOTEU.ALL UP3, P1 ;  /* 0x00000000003f7886 */ /* 0x000fe20000860000 */
[----:B------:R-:W-:Y:S01]  /*0e70*/  LOP3.LUT R11, R0, 0xfffffffe, RZ, 0xc0, !PT ;  /* 0xfffffffe000b7812 */ /* 0x000fe200078ec0ff */
[----:B------:R-:W-:Y:S01]  /*0e80*/  VOTEU.ALL UP4, P1 ;  /* 0x00000000003f7886 */ /* 0x000fe20000880000 */
[----:B------:R-:W-:Y:S01]  /*0e90*/  LOP3.LUT R22, R2, 0xc, R7, 0x78, !PT ;  /* 0x0000000c02167812 */ /* 0x000fe200078e7807 */
[----:B------:R-:W-:-:S02]  /*0ea0*/  VOTEU.ALL UP5, P1 ;  /* 0x00000000003f7886 */ /* 0x000fc400008a0000 */
[----:B------:R-:W-:Y:S01]  /*0eb0*/  IMAD.IADD R11, R2, 0x1, -R11 ;  /* 0x00000001020b7824 */ /* 0x000fe200078e0a0b */
[----:B------:R-:W-:Y:S01]  /*0ec0*/  UIADD3 UR4, -UR4, URZ, URZ ;  /* 0x0000003f04047290 */ /* 0x000fe2000fffe13f */
[----:B------:R-:W3:Y:S01]  /*0ed0*/  LDC R2, c[0x0][0x140] ;  /* 0x00005000ff027b82 */ /* 0x000ee20000000800 */
[----:B0-----:R-:W-:Y:S02]  /*0ee0*/  R2UR UR9, R6 ;  /* 0x00000000060972ca */ /* 0x001fe400000e0000 */
[----:B------:R-:W-:Y:S02]  /*0ef0*/  UIMAD UR7, UR7, UR4, UR15 ;  /* 0x00000004070772a4 */ /* 0x000fe4000f8e020f */
[----:B-1----:R-:W-:Y:S01]  /*0f00*/  @!UP0 ULEA UR12, UR11, UR10, 0x18 ;  /* 0x0000000a0b0c8291 */ /* 0x002fe2000f8ec03f */
[----:B------:R-:W-:Y:S01]  /*0f10*/  UMOV UR4, 0x20 ;  /* 0x0000002000047882 */ /* 0x000fe20000000000 */
[----:B------:R-:W-:-:S04]  /*0f20*/  @!UP1 UIADD3 UR10, -UR18, 0x100000, URZ ;  /* 0x00100000120a9890 */ /* 0x000fc8000fffe13f */
[----:B------:R-:W-:Y:S02]  /*0f30*/  @!UP1 USHF.L.U32 UR11, UR10, 0xb, URZ ;  /* 0x0000000b0a0b9899 */ /* 0x000fe4000800063f */
[----:B------:R-:W-:Y:S01]  /*0f40*/  @!UP1 USHF.L.U32 UR10, UR10, 0x1, URZ ;  /* 0x000000010a0a9899 */ /* 0x000fe2000800063f */
[----:B------:R-:W-:Y:S01]  /*0f50*/  ISETP.NE.AND P3, PT, R11, UR7, PT ;  /* 0x000000070b007c0c */ /* 0x000fe2000bf65270 */
[----:B------:R-:W-:-:S04]  /*0f60*/  @!UP0 UIADD3 UR4, -UR4, 0x100000, URZ ;  /* 0x0010000004048890 */ /* 0x000fc8000fffe13f */
[----:B------:R-:W-:Y:S02]  /*0f70*/  @!UP0 USHF.L.U32 UR5, UR4, 0xb, URZ ;  /* 0x0000000b04058899 */ /* 0x000fe4000800063f */
[----:B------:R-:W-:Y:S01]  /*0f80*/  @!UP0 USHF.L.U32 UR4, UR4, 0x1, URZ ;  /* 0x0000000104048899 */ /* 0x000fe2000800063f */
[----:B------:R-:W-:Y:S01]  /*0f90*/  VOTEU.ALL UP0, P0 ;  /* 0x00000000003f7886 */ /* 0x000fe20000000000 */
[----:B--2---:R-:W-:Y:S01]  /*0fa0*/  @!UP1 ULEA UR13, UR16, UR13, 0x18 ;  /* 0x0000000d100d9291 */ /* 0x004fe2000f8ec03f */
[----:B------:R-:W-:Y:S01]  /*0fb0*/  VOTEU.ALL UP1, P0 ;  /* 0x00000000003f7886 */ /* 0x000fe20000020000 */
[----:B------:R-:W-:Y:S01]  /*0fc0*/  UIADD3 UR9, -UR9, URZ, URZ ;  /* 0x0000003f09097290 */ /* 0x000fe2000fffe13f */
[----:B------:R-:W-:Y:S01]  /*0fd0*/  LOP3.LUT P0, RZ, R4, 0x7, RZ, 0xc0, !PT ;  /* 0x0000000704ff7812 */ /* 0x000fe2000780c0ff */
[----:B------:R-:W0:Y:S06]  /*0fe0*/  FENCE.VIEW.ASYNC.S ;  /* 0x00000000000073c6 */ /* 0x000e2c0000000000 */
[----:B0-----:R-:W0:Y:S01]  /*0ff0*/  @!UP0 SYNCS.EXCH.64 URZ, [UR12+0x430], UR4 ;  /* 0x000430040c3f85b2 */ /* 0x001e220008000100 */
[----:B------:R-:W-:-:S02]  /*1000*/  @P3 LEA.HI R0, R22, R22, RZ, 0x1 ;  /* 0x0000001616003211 */ /* 0x000fc400078f08ff */
[----:B---3--:R-:W-:Y:S02]  /*1010*/  ISETP.EQ.U32.AND P1, PT, R2, 0x1, PT ;  /* 0x000000010200780c */ /* 0x008fe40003f22070 */
[----:B------:R-:W-:Y:S02]  /*1020*/  @P3 SHF.R.S32.HI R0, RZ, 0x1, R0 ;  /* 0x00000001ff003819 */ /* 0x000fe40000011400 */
[----:B------:R-:W-:Y:S01]  /*1030*/  ISETP.LT.U32.AND P0, PT, R22, 0x2, !P0 ;  /* 0x000000021600780c */ /* 0x000fe20004701070 */
[----:B------:R1:W2:Y:S01]  /*1040*/  @!UP1 SYNCS.EXCH.64 URZ, [UR12+0x438], UR4 ;  /* 0x000438040c3f95b2 */ /* 0x0002a20008000100 */
[----:B------:R-:W-:Y:S01]  /*1050*/  NOP ;  /* 0x0000000000007918 */ /* 0x000fe20000000000 */
[----:B-1----:R-:W-:Y:S01]  /*1060*/  UIMAD UR4, UR17, UR9, UR8 ;  /* 0x00000009110472a4 */ /* 0x002fe2000f8e0208 */
[----:B------:R1:W3:Y:S05]  /*1070*/  @!UP2 SYNCS.EXCH.64 URZ, [UR13+0x410], UR10 ;  /* 0x0004100a0d3fa5b2 */ /* 0x0002ea0008000100 */
[----:B------:R-:W-:-:S02]  /*1080*/  @P3 ISETP.NE.AND P4, PT, R0, UR4, PT ;  /* 0x0000000400003c0c */ /* 0x000fc4000bf85270 */
[----:B------:R-:W-:Y:S02]  /*1090*/  SEL R0, RZ, 0x1, !P0 ;  /* 0x00000001ff007807 */ /* 0x000fe40004000000 */
[----:B------:R-:W-:-:S04]  /*10a0*/  @P3 SEL R23, RZ, 0x1, P4 ;  /* 0x00000001ff173807 */ /* 0x000fc80002000000 */
[----:B------:R-:W-:Y:S01]  /*10b0*/  LOP3.LUT R23, R23, R0, RZ, 0xc0, !PT ;  /* 0x0000000017177212 */ /* 0x000fe200078ec0ff */
[----:B------:R1:W0:Y:S01]  /*10c0*/  @!UP3 SYNCS.EXCH.64 URZ, [UR13+0x418], UR10 ;  /* 0x0004180a0d3fb5b2 */ /* 0x0002220008000100 */
[----:B------:R1:W0:Y:S01]  /*10d0*/  @!UP4 SYNCS.EXCH.64 URZ, [UR13+0x420], UR10 ;  /* 0x0004200a0d3fc5b2 */ /* 0x0002220008000100 */
[----:B------:R1:W0:Y:S01]  /*10e0*/  @!UP5 SYNCS.EXCH.64 URZ, [UR13+0x428], UR10 ;  /* 0x0004280a0d3fd5b2 */ /* 0x0002220008000100 */
[----:B------:R-:W-:Y:S01]  /*10f0*/  NOP ;  /* 0x0000000000007918 */ /* 0x000fe20000000000 */
[----:B-1--4-:R-:W-:Y:S05]  /*1100*/  @!P1 BRA `(.L_x_4) ;  /* 0x0000000000089947 */ /* 0x012fea0003800000 */
[----:B0-23--:R-:W-:Y:S01]  /*1110*/  UCGABAR_ARV ;  /* 0x00000000000079c7 */ /* 0x00dfe20008000000 */
[----:B------:R-:W-:Y:S05]  /*1120*/  BRA `(.L_x_5) ;  /* 0x0000000000047947 */ /* 0x000fea0003800000 */
.L_x_4:
[----:B0-23--:R-:W-:Y:S01]  /*1130*/  NOP ;  /* 0x0000000000007918 */ /* 0x00dfe20000000000 */
.L_x_5:
[----:B------:R-:W-:Y:S01]  /*1140*/  ULDC.64 UR4, c[0x0][0x598] ;  /* 0x0001660000047ab9 */ /* 0x000fe20000000a00 */
[----:B------:R-:W-:Y:S01]  /*1150*/  ULDC.64 UR56, c[0x0][0x208] ;  /* 0x0000820000387ab9 */ /* 0x000fe20000000a00 */
[----:B------:R-:W-:-:S04]  /*1160*/  ISETP.NE.U32.AND P0, PT, RZ, UR4, PT ;  /* 0x00000004ff007c0c */ /* 0x000fc8000bf05070 */
[----:B------:R-:W-:-:S13]  /*1170*/  ISETP.NE.AND.EX P0, PT, RZ, UR5, PT, P0 ;  /* 0x00000005ff007c0c */ /* 0x000fda000bf05300 */
[----:B------:R-:W-:Y:S05]  /*1180*/  @!P0 BRA `(.L_x_6) ;  /* 0x00000000001c8947 */ /* 0x000fea0003800000 */
[----:B------:R-:W0:Y:S02]  /*1190*/  LDC.64 R6, c[0x0][0x598] ;  /* 0x00016600ff067b82 */ /* 0x000e240000000a00 */
[----:B0-----:R-:W2:Y:S02]  /*11a0*/  LDG.E.64 R6, desc[UR56][R6.64] ;  /* 0x0000003806067981 */ /* 0x001ea4000c1e1b00 */
[----:B--2---:R-:W-:-:S04]  /*11b0*/  ISETP.NE.U32.AND P0, PT, R6, RZ, PT ;  /* 0x000000ff0600720c */ /* 0x004fc80003f05070 */
[----:B------:R-:W-:-:S13]  /*11c0*/  ISETP.NE.AND.EX P0, PT, R7, RZ, PT, P0 ;  /* 0x000000ff0700720c */ /* 0x000fda0003f05300 */
[----:B------:R-:W-:Y:S05]  /*11d0*/  @!P0 BRA `(.L_x_6) ;  /* 0x0000000000088947 */ /* 0x000fea0003800000 */
[----:B------:R0:W5:Y:S01]  /*11e0*/  LD.E R50, desc[UR56][R6.64] ;  /* 0x0000003806327980 */ /* 0x000162000c101900 */
[----:B------:R-:W-:Y:S05]  /*11f0*/  BRA `(.L_x_7) ;  /* 0x0000000000247947 */ /* 0x000fea0003800000 */
.L_x_6:
[----:B------:R-:W-:Y:S02]  /*1200*/  ULDC.64 UR4, c[0x0][0x588] ;  /* 0x0001620000047ab9 */ /* 0x000fe40000000a00 */
[----:B------:R-:W-:-:S04]  /*1210*/  ISETP.NE.U32.AND P0, PT, RZ, UR4, PT ;  /* 0x00000004ff007c0c */ /* 0x000fc8000bf05070 */
[----:B------:R-:W-:-:S13]  /*1220*/  ISETP.NE.AND.EX P0, PT, RZ, UR5, PT, P0 ;  /* 0x00000005ff007c0c */ /* 0x000fda000bf05300 */
[----:B------:R-:W-:Y:S05]  /*1230*/  @!P0 BRA `(.L_x_8) ;  /* 0x00000000000c8947 */ /* 0x000fea0003800000 */
[----:B------:R-:W0:Y:S02]  /*1240*/  LDC.64 R50, c[0x0][0x588] ;  /* 0x00016200ff327b82 */ /* 0x000e240000000a00 */
[----:B0-----:R1:W5:Y:S01]  /*1250*/  LDG.E R50, desc[UR56][R50.64] ;  /* 0x0000003832327981 */ /* 0x001362000c1e1900 */
[----:B------:R-:W-:Y:S05]  /*1260*/  BRA `(.L_x_7) ;  /* 0x0000000000087947 */ /* 0x000fea0003800000 */
.L_x_8:
[----:B------:R-:W-:Y:S02]  /*1270*/  ULDC UR4, c[0x0][0x580] ;  /* 0x0001600000047ab9 */ /* 0x000fe40000000800 */
[----:B------:R-:W-:-:S07]  /*1280*/  IMAD.U32 R50, RZ, RZ, UR4 ;  /* 0x00000004ff327e24 */ /* 0x000fce000f8e00ff */
.L_x_7:
[----:B------:R-:W-:Y:S02]  /*1290*/  ULDC.64 UR4, c[0x0][0x5a0] ;  /* 0x0001680000047ab9 */ /* 0x000fe40000000a00 */
[----:B------:R-:W-:-:S04]  /*12a0*/  ISETP.NE.U32.AND P0, PT, RZ, UR4, PT ;  /* 0x00000004ff007c0c */ /* 0x000fc8000bf05070 */
[----:B------:R-:W-:-:S13]  /*12b0*/  ISETP.NE.AND.EX P0, PT, RZ, UR5, PT, P0 ;  /* 0x00000005ff007c0c */ /* 0x000fda000bf05300 */
[----:B------:R-:W-:Y:S05]  /*12c0*/  @!P0 BRA `(.L_x_9) ;  /* 0x00000000001c8947 */ /* 0x000fea0003800000 */
[----:B0-----:R-:W0:Y:S02]  /*12d0*/  LDC.64 R6, c[0x0][0x5a0] ;  /* 0x00016800ff067b82 */ /* 0x001e240000000a00 */
[----:B0-----:R-:W2:Y:S02]  /*12e0*/  LDG.E.64 R6, desc[UR56][R6.64] ;  /* 0x0000003806067981 */ /* 0x001ea4000c1e1b00 */
[----:B--2---:R-:W-:-:S04]  /*12f0*/  ISETP.NE.U32.AND P0, PT, R6, RZ, PT ;  /* 0x000000ff0600720c */ /* 0x004fc80003f05070 */
[----:B------:R-:W-:-:S13]  /*1300*/  ISETP.NE.AND.EX P0, PT, R7, RZ, PT, P0 ;  /* 0x000000ff0700720c */ /* 0x000fda0003f05300 */
[----:B------:R-:W-:Y:S05]  /*1310*/  @!P0 BRA `(.L_x_9) ;  /* 0x0000000000088947 */ /* 0x000fea0003800000 */
[----:B-1----:R0:W5:Y:S01]  /*1320*/  LD.E R51, desc[UR56][R6.64] ;  /* 0x0000003806337980 */ /* 0x002162000c101900 */
[----:B------:R-:W-:Y:S05]  /*1330*/  BRA `(.L_x_10) ;  /* 0x0000000000247947 */ /* 0x000fea0003800000 */
.L_x_9:
[----:B------:R-:W-:Y:S02]  /*1340*/  ULDC.64 UR4, c[0x0][0x590] ;  /* 0x0001640000047ab9 */ /* 0x000fe40000000a00 */
[----:B------:R-:W-:-:S04]  /*1350*/  ISETP.NE.U32.AND P0, PT, RZ, UR4, PT ;  /* 0x00000004ff007c0c */ /* 0x000fc8000bf05070 */
[----:B------:R-:W-:-:S13]  /*1360*/  ISETP.NE.AND.EX P0, PT, RZ, UR5, PT, P0 ;  /* 0x00000005ff007c0c */ /* 0x000fda000bf05300 */
[----:B------:R-:W-:Y:S05]  /*1370*/  @!P0 BRA `(.L_x_11) ;  /* 0x00000000000c8947 */ /* 0x000fea0003800000 */
[----:B0-----:R-:W1:Y:S02]  /*1380*/  LDC.64 R6, c[0x0][0x590] ;  /* 0x00016400ff067b82 */ /* 0x001e640000000a00 */
[----:B-1----:R1:W5:Y:S01]  /*1390*/  LDG.E R51, desc[UR56][R6.64] ;  /* 0x0000003806337981 */ /* 0x002362000c1e1900 */
[----:B------:R-:W-:Y:S05]  /*13a0*/  BRA `(.L_x_10) ;  /* 0x0000000000087947 */ /* 0x000fea0003800000 */
.L_x_11:
[----:B------:R-:W-:Y:S02]  /*13b0*/  ULDC UR4, c[0x0][0x584] ;  /* 0x0001610000047ab9 */ /* 0x000fe40000000800 */
[----:B-1----:R-:W-:-:S07]  /*13c0*/  IMAD.U32 R51, RZ, RZ, UR4 ;  /* 0x00000004ff337e24 */ /* 0x002fce000f8e00ff */
.L_x_10:
[----:B------:R-:W-:Y:S01]  /*13d0*/  ULDC UR4, c[0x0][0x65c] ;  /* 0x0001970000047ab9 */ /* 0x000fe20000000800 */
[----:B01----:R-:W0:Y:S01]  /*13e0*/  LDC.64 R6, c[0x0][0x650] ;  /* 0x00019400ff067b82 */ /* 0x003e220000000a00 */
[----:B------:R-:W-:Y:S01]  /*13f0*/  UISETP.NE.AND UP2, UPT, UR4, 0x1, UPT ;  /* 0x000000010400788c */ /* 0x000fe2000bf45270 */
[----:B------:R-:W-:Y:S01]  /*1400*/  IMAD.MOV.U32 R19, RZ, RZ, -0x1 ;  /* 0xffffffffff137424 */ /* 0x000fe200078e00ff */
[----:B------:R-:W-:Y:S01]  /*1410*/  UISETP.NE.AND UP0, UPT, UR19, 0x2, UPT ;  /* 0x000000021300788c */ /* 0x000fe2000bf05270 */
[----:B------:R-:W-:Y:S01]  /*1420*/  IMAD.MOV.U32 R18, RZ, RZ, -0x1 ;  /* 0xffffffffff127424 */ /* 0x000fe200078e00ff */
[----:B------:R-:W-:Y:S01]  /*1430*/  UP2UR UR38, UPR, URZ, 0x4 ;  /* 0x000000043f267883 */ /* 0x000fe20008000000 */
[----:B------:R-:W-:-:S06]  /*1440*/  IMAD.MOV.U32 R2, RZ, RZ, -0x1 ;  /* 0xffffffffff027424 */ /* 0x000fcc00078e00ff */
[----:B------:R-:W-:Y:S01]  /*1450*/  @UP2 ULDC UR12, c[0x0][0x10] ;  /* 0x00000400000c2ab9 */ /* 0x000fe20000000800 */
[----:B------:R-:W-:Y:S01]  /*1460*/  @UP2 UMOV UR4, UR8 ;  /* 0x0000000800042c82 */ /* 0x000fe20008000000 */
[----:B------:R-:W-:Y:S01]  /*1470*/  @UP2 UMOV UR5, URZ ;  /* 0x0000003f00052c82 */ /* 0x000fe20008000000 */
[----:B------:R-:W-:Y:S01]  /*1480*/  @!UP2 ULDC UR16, c[0x0][0xc] ;  /* 0x000003000010aab9 */ /* 0x000fe20000000800 */
[----:B------:R-:W-:Y:S01]  /*1490*/  @UP2 UIMAD.WIDE.U32 UR12, UR15, UR12, UR4 ;  /* 0x0000000c0f0c22a5 */ /* 0x000fe2000f8e0004 */
[----:B------:R-:W-:Y:S02]  /*14a0*/  ULDC UR10, c[0x0][0xc] ;  /* 0x00000300000a7ab9 */ /* 0x000fe40000000800 */
[----:B------:R-:W-:Y:S01]  /*14b0*/  @UP2 UMOV UR4, URZ ;  /* 0x0000003f00042c82 */ /* 0x000fe20008000000 */
[----:B------:R-:W-:Y:S01]  /*14c0*/  UMOV UR5, URZ ;  /* 0x0000003f00057c82 */ /* 0x000fe20008000000 */
[----:B------:R-:W-:Y:S01]  /*14d0*/  @UP2 UIADD3 UR18, UR13, UR4, URZ ;  /* 0x000000040d122290 */ /* 0x000fe2000fffe03f */
[----:B------:R-:W-:-:S02]  /*14e0*/  ULDC UR11, c[0x0][0x10] ;  /* 0x00000400000b7ab9 */ /* 0x000fc40000000800 */
[----:B------:R-:W-:Y:S01]  /*14f0*/  UMOV UR4, UR15 ;  /* 0x0000000f00047c82 */ /* 0x000fe20008000000 */
[----:B------:R-:W-:Y:S02]  /*1500*/  UIMAD.WIDE.U32 UR10, UR10, UR11, URZ ;  /* 0x0000000b0a0a72a5 */ /* 0x000fe4000f8e003f */
[----:B------:R-:W-:Y:S01]  /*1510*/  @!UP2 UIMAD.WIDE.U32 UR4, UR8, UR16, UR4 ;  /* 0x000000100804a2a5 */ /* 0x000fe2000f8e0004 */
[----:B------:R-:W-:Y:S02]  /*1520*/  ULDC UR13, c[0x0][0x14] ;  /* 0x00000500000d7ab9 */ /* 0x000fe40000000800 */
[----:B------:R-:W-:Y:S02]  /*1530*/  UIMAD.WIDE.U32 UR54, UR10, UR13, URZ ;  /* 0x0000000d0a3672a5 */ /* 0x000fe4000f8e003f */
[----:B------:R-:W-:Y:S02]  /*1540*/  UIMAD UR37, UR11, UR13, URZ ;  /* 0x0000000d0b2572a4 */ /* 0x000fe4000f8e023f */
[----:B------:R-:W-:Y:S01]  /*1550*/  @!UP2 UMOV UR12, UR4 ;  /* 0x00000004000cac82 */ /* 0x000fe20008000000 */
[----:B------:R-:W-:Y:S01]  /*1560*/  @!UP2 UMOV UR18, UR5 ;  /* 0x000000050012ac82 */ /* 0x000fe20008000000 */
[----:B------:R-:W-:-:S02]  /*1570*/  UIADD3 UR37, UR55, UR37, URZ ;  /* 0x0000002537257290 */ /* 0x000fc4000fffe03f */
[----:B------:R-:W-:-:S04]  /*1580*/  UIADD3 UR4, UP1, UR12, UR54, URZ ;  /* 0x000000360c047290 */ /* 0x000fc8000ff3e03f */
[----:B------:R-:W-:Y:S02]  /*1590*/  UIADD3.X UR5, UR18, UR37, URZ, UP1, !UPT ;  /* 0x0000002512057290 */ /* 0x000fe40008ffe43f */
[----:B------:R-:W-:Y:S02]  /*15a0*/  USEL UR4, UR4, UR12, !UP0 ;  /* 0x0000000c04047287 */ /* 0x000fe4000c000000 */
[----:B------:R-:W-:-:S04]  /*15b0*/  USEL UR5, UR5, UR18, !UP0 ;  /* 0x0000001205057287 */ /* 0x000fc8000c000000 */
[----:B0-----:R-:W-:Y:S01]  /*15c0*/  ISETP.LE.U32.AND P0, PT, R6, UR4, PT ;  /* 0x0000000406007c0c */ /* 0x001fe2000bf03070 */
[----:B------:R-:W-:Y:S02]  /*15d0*/  IMAD.U32 R16, RZ, RZ, UR4 ;  /* 0x00000004ff107e24 */ /* 0x000fe4000f8e00ff */
[----:B------:R-:W-:Y:S02]  /*15e0*/  IMAD.U32 R0, RZ, RZ, UR5 ;  /* 0x00000005ff007e24 */ /* 0x000fe4000f8e00ff */
[----:B------:R-:W-:-:S03]  /*15f0*/  IMAD.U32 R17, RZ, RZ, UR5 ;  /* 0x00000005ff117e24 */ /* 0x000fc6000f8e00ff */
[----:B------:R-:W-:Y:S02]  /*1600*/  ISETP.GE.U32.AND.EX P0, PT, R0, R7, PT, P0 ;  /* 0x000000070000720c */ /* 0x000fe40003f06100 */
[----:B------:R-:W-:-:S11]  /*1610*/  PRMT R0, RZ, 0x7610, R0 ;  /* 0x00007610ff007816 */ /* 0x000fd60000000000 */
[----:B------:R-:W-:Y:S05]  /*1620*/  @P0 BRA `(.L_x_12) ;  /* 0x0000000400500947 */ /* 0x000fea0003800000 */
[----:B------:R-:W-:Y:S01]  /*1630*/  ULDC.64 UR18, c[0x0][0x628] ;  /* 0x00018a0000127ab9 */ /* 0x000fe20000000a00 */
[C---:B------:R-:W-:Y:S01]  /*1640*/  R2UR UR20, R16.reuse ;  /* 0x00000000101472ca */ /* 0x040fe200000e0000 */
[----:B------:R-:W-:Y:S01]  /*1650*/  ULDC UR16, c[0x0][0x630] ;  /* 0x00018c0000107ab9 */ /* 0x000fe20000000800 */
[----:B------:R-:W-:Y:S02]  /*1660*/  ISETP.NE.U32.AND P0, PT, RZ, UR18, PT ;  /* 0x00000012ff007c0c */ /* 0x000fe4000bf05070 */
[----:B------:R-:W-:Y:S02]  /*1670*/  R2UR UR4, R16 ;  /* 0x00000000100472ca */ /* 0x000fe400000e0000 */
[----:B------:R-:W-:Y:S02]  /*1680*/  ISETP.NE.AND.EX P0, PT, RZ, UR19, PT, P0 ;  /* 0x00000013ff007c0c */ /* 0x000fe4000bf05300 */
[----:B------:R-:W-:-:S11]  /*1690*/  R2UR UR5, R17 ;  /* 0x00000000110572ca */ /* 0x000fd600000e0000 */
[----:B------:R-:W-:Y:S05]  /*16a0*/  @!P0 BRA `(.L_x_13) ;  /* 0x0000000000308947 */ /* 0x000fea0003800000 */
[----:B------:R-:W-:Y:S01]  /*16b0*/  R2UR UR4, R16 ;  /* 0x00000000100472ca */ /* 0x000fe200000e0000 */
[----:B------:R-:W-:Y:S01]  /*16c0*/  ULDC UR12, c[0x0][0x634] ;  /* 0x00018d00000c7ab9 */ /* 0x000fe20000000800 */
[----:B------:R-:W-:-:S11]  /*16d0*/  R2UR UR15, R17 ;  /* 0x00000000110f72ca */ /* 0x000fd600000e0000 */
[----:B------:R-:W-:-:S04]  /*16e0*/  UIADD3 UR12, UP1, UR4, UR12, URZ ;  /* 0x0000000c040c7290 */ /* 0x000fc8000ff3e03f */
[----:B------:R-:W-:-:S04]  /*16f0*/  UIADD3.X UR15, URZ, UR15, URZ, UP1, !UPT ;  /* 0x0000000f3f0f7290 */ /* 0x000fc80008ffe43f */
[----:B------:R-:W-:-:S04]  /*1700*/  UIMAD.WIDE.U32 UR4, UR15, UR18, URZ ;  /* 0x000000120f0472a5 */ /* 0x000fc8000f8e003f */
[----:B------:R-:W-:Y:S02]  /*1710*/  UIMAD.WIDE.U32 UR10, UP1, UR12, UR19, UR4 ;  /* 0x000000130c0a72a5 */ /* 0x000fe4000f820004 */
[----:B------:R-:W-:Y:S02]  /*1720*/  UIMAD.WIDE.U32 UR4, UR12, UR18, URZ ;  /* 0x000000120c0472a5 */ /* 0x000fe4000f8e003f */
[----:B------:R-:W-:Y:S02]  /*1730*/  UIADD3.X UR13, URZ, URZ, URZ, UP1, !UPT ;  /* 0x0000003f3f0d7290 */ /* 0x000fe40008ffe43f */
[----:B------:R-:W-:Y:S01]  /*1740*/  UIADD3 URZ, UP1, UR5, UR10, URZ ;  /* 0x0000000a053f7290 */ /* 0x000fe2000ff3e03f */
[----:B------:R-:W-:-:S03]  /*1750*/  UMOV UR12, UR11 ;  /* 0x0000000b000c7c82 */ /* 0x000fc60008000000 */
[----:B------:R-:W-:-:S12]  /*1760*/  UIMAD.WIDE.U32.X UR4, UR15, UR19, UR12, UP1 ;  /* 0x000000130f0472a5 */ /* 0x000fd800088e040c */
.L_x_13:
[----:B------:R-:W-:Y:S01]  /*1770*/  USHF.R.U64 UR4, UR4, UR16, UR5 ;  /* 0x0000001004047299 */ /* 0x000fe20008001205 */
[----:B------:R-:W-:Y:S01]  /*1780*/  R2UR UR11, R17 ;  /* 0x00000000110b72ca */ /* 0x000fe200000e0000 */
[----:B------:R-:W-:Y:S02]  /*1790*/  USHF.R.U32.HI UR5, URZ, UR16, UR5 ;  /* 0x000000103f057299 */ /* 0x000fe40008011605 */
[----:B------:R-:W-:Y:S01]  /*17a0*/  UIADD3 UR12, UP1, URZ, -UR4, URZ ;  /* 0x800000043f0c7290 */ /* 0x000fe2000ff3e03f */
[----:B------:R-:W-:Y:S01]  /*17b0*/  ULDC.64 UR18, c[0x0][0x620] ;  /* 0x0001880000127ab9 */ /* 0x000fe20000000a00 */
[----:B------:R-:W-:Y:S02]  /*17c0*/  UISETP.NE.AND UP2, UPT, UR38, URZ, UPT ;  /* 0x0000003f2600728c */ /* 0x000fe4000bf45270 */
[----:B------:R-:W-:Y:S01]  /*17d0*/  UIADD3.X UR5, URZ, ~UR5, URZ, UP1, !UPT ;  /* 0x800000053f057290 */ /* 0x000fe20008ffe43f */
[----:B------:R-:W-:Y:S01]  /*17e0*/  UMOV UR10, UR20 ;  /* 0x00000014000a7c82 */ /* 0x000fe20008000000 */
[----:B------:R-:W-:-:S02]  /*17f0*/  ULDC UR13, c[0x0][0x618] ;  /* 0x00018600000d7ab9 */ /* 0x000fc40000000800 */
[----:B------:R-:W-:Y:S02]  /*1800*/  UIMAD UR5, UR5, UR18, URZ ;  /* 0x00000012050572a4 */ /* 0x000fe4000f8e023f */
[----:B------:R-:W-:Y:S02]  /*1810*/  UIMAD.WIDE.U32 UR10, UR12, UR18, UR10 ;  /* 0x000000120c0a72a5 */ /* 0x000fe4000f8e000a */
[----:B------:R-:W-:Y:S02]  /*1820*/  UIMAD UR12, UR12, UR19, UR5 ;  /* 0x000000130c0c72a4 */ /* 0x000fe4000f8e0205 */
[----:B------:R-:W-:Y:S02]  /*1830*/  @UP2 UIMAD UR7, UR17, UR9, UR8 ;  /* 0x00000009110722a4 */ /* 0x000fe4000f8e0208 */
[----:B------:R-:W-:Y:S01]  /*1840*/  UIADD3 UR11, UR11, UR12, URZ ;  /* 0x0000000c0b0b7290 */ /* 0x000fe2000fffe03f */
[----:B------:R-:W-:Y:S01]  /*1850*/  ULDC.64 UR8, c[0x0][0x640] ;  /* 0x0001900000087ab9 */ /* 0x000fe20000000a00 */
[----:B------:R-:W-:-:S02]  /*1860*/  ULDC UR15, c[0x0][0x608] ;  /* 0x00018200000f7ab9 */ /* 0x000fc40000000800 */
[----:B------:R-:W-:Y:S01]  /*1870*/  USHF.R.U64 UR20, UR10, UR13, UR11 ;  /* 0x0000000d0a147299 */ /* 0x000fe2000800120b */
[----:B------:R-:W-:Y:S01]  /*1880*/  ISETP.NE.U32.AND P0, PT, RZ, UR8, PT ;  /* 0x00000008ff007c0c */ /* 0x000fe2000bf05070 */
[----:B------:R-:W-:Y:S01]  /*1890*/  USHF.R.U32.HI UR11, URZ, UR13, UR11 ;  /* 0x0000000d3f0b7299 */ /* 0x000fe2000801160b */
[----:B------:R-:W-:Y:S02]  /*18a0*/  ULDC UR21, c[0x0][0x658] ;  /* 0x0001960000157ab9 */ /* 0x000fe40000000800 */
[----:B------:R-:W-:Y:S01]  /*18b0*/  ISETP.NE.AND.EX P0, PT, RZ, UR9, PT, P0 ;  /* 0x00000009ff007c0c */ /* 0x000fe2000bf05300 */
[----:B------:R-:W-:Y:S02]  /*18c0*/  USHF.R.U64 UR25, UR20, UR15, UR11 ;  /* 0x0000000f14197299 */ /* 0x000fe4000800120b */
[----:B------:R-:W-:Y:S01]  /*18d0*/  USHF.R.U32.HI UR11, URZ, UR15, UR11 ;  /* 0x0000000f3f0b7299 */ /* 0x000fe2000801160b */
[----:B------:R-:W-:Y:S01]  /*18e0*/  UMOV UR10, 0xffffffff ;  /* 0xffffffff000a7882 */ /* 0x000fe20000000000 */
[----:B------:R-:W-:Y:S01]  /*18f0*/  ULDC UR5, c[0x0][0x600] ;  /* 0x0001800000057ab9 */ /* 0x000fe20000000800 */
[----:B------:R-:W-:-:S02]  /*1900*/  USHF.L.U32 UR10, UR10, UR21, URZ ;  /* 0x000000150a0a7299 */ /* 0x000fc4000800063f */
[----:B------:R-:W-:Y:S02]  /*1910*/  USHF.R.U64 UR26, UR25, UR21, UR11 ;  /* 0x00000015191a7299 */ /* 0x000fe4000800120b */
[----:B------:R-:W-:Y:S02]  /*1920*/  ULOP3.LUT UR15, URZ, UR10, URZ, 0x33, !UPT ;  /* 0x0000000a3f0f7292 */ /* 0x000fe4000f8e333f */
[----:B------:R-:W-:Y:S02]  /*1930*/  UIADD3 UR19, UR5, -0x1, URZ ;  /* 0xffffffff05137890 */ /* 0x000fe4000fffe03f */
[----:B------:R-:W-:Y:S01]  /*1940*/  USHF.R.U32.HI UR11, URZ, UR21, UR11 ;  /* 0x000000153f0b7299 */ /* 0x000fe2000801160b */
[----:B------:R-:W-:Y:S01]  /*1950*/  ULDC UR22, c[0x0][0x648] ;  /* 0x0001920000167ab9 */ /* 0x000fe20000000800 */
[----:B------:R-:W-:Y:S01]  /*1960*/  ULDC UR23, c[0x0][0x638] ;  /* 0x00018e0000177ab9 */ /* 0x000fe20000000800 */
[----:B------:R-:W-:Y:S01]  /*1970*/  UMOV UR24, 0x1 ;  /* 0x0000000100187882 */ /* 0x000fe20000000000 */
[----:B------:R-:W-:Y:S01]  /*1980*/  UMOV UR10, UR26 ;  /* 0x0000001a000a7c82 */ /* 0x000fe20008000000 */
[----:B------:R-:W-:Y:S07]  /*1990*/  @!P0 BRA `(.L_x_14) ;  /* 0x0000000000308947 */ /* 0x000fee0003800000 */
[----:B------:R-:W-:Y:S02]  /*19a0*/  ULDC UR16, c[0x0][0x64c] ;  /* 0x0001930000107ab9 */ /* 0x000fe40000000800 */
        /* <DEDUP_REMOVED lines=8> */
[----:B------:R-:W-:-:S07]  /*1a30*/  UIMAD.WIDE.U32.X UR8, UR18, UR9, UR16, UP1 ;  /* 0x00000009120872a5 */ /* 0x000fce00088e0410 */
[----:B------:R-:W-:Y:S01]  /*1a40*/  UMOV UR10, UR8 ;  /* 0x00000008000a7c82 */ /* 0x000fe20008000000 */
[----:B------:R-:W-:-:S05]  /*1a50*/  UMOV UR11, UR9 ;  /* 0x00000009000b7c82 */ /* 0x000fca0008000000 */
.L_x_14:
[----:B------:R-:W-:Y:S01]  /*1a60*/  USHF.R.U64 UR9, UR10, UR22, UR11 ;  /* 0x000000160a097299 */ /* 0x000fe2000800120b */
[----:B------:R-:W-:Y:S01]  /*1a70*/  IMAD.MOV.U32 R0, RZ, RZ, 0x1 ;  /* 0x00000001ff007424 */ /* 0x000fe200078e00ff */
[----:B------:R-:W-:Y:S01]  /*1a80*/  USHF.L.U32 UR8, UR24, UR21, URZ ;  /* 0x0000001518087299 */ /* 0x000fe2000800063f */
[----:B------:R-:W-:Y:S01]  /*1a90*/  IMAD.U32 R2, RZ, RZ, UR4 ;  /* 0x00000004ff027e24 */ /* 0x000fe2000f8e00ff */
[----:B------:R-:W-:Y:S02]  /*1aa0*/  ULOP3.LUT UR15, UR25, UR15, URZ, 0xc0, !UPT ;  /* 0x0000000f190f7292 */ /* 0x000fe4000f8ec03f */
[----:B------:R-:W-:Y:S02]  /*1ab0*/  UIADD3 UR10, -UR9, URZ, URZ ;  /* 0x0000003f090a7290 */ /* 0x000fe4000fffe13f */
[----:B------:R-:W-:Y:S02]  /*1ac0*/  UIMAD UR15, UR8, UR9, UR15 ;  /* 0x00000009080f72a4 */ /* 0x000fe4000f8e020f */
[----:B------:R-:W-:-:S02]  /*1ad0*/  ULOP3.LUT UR19, UR20, UR19, URZ, 0xc0, !UPT ;  /* 0x0000001314137292 */ /* 0x000fc4000f8ec03f */
[----:B------:R-:W-:Y:S01]  /*1ae0*/  UIMAD UR8, UR10, UR23, UR26 ;  /* 0x000000170a0872a4 */ /* 0x000fe2000f8e021a */
[----:B------:R-:W-:Y:S01]  /*1af0*/  ULDC UR9, c[0x0][0x610] ;  /* 0x0001840000097ab9 */ /* 0x000fe20000000800 */
[----:B------:R-:W-:Y:S02]  /*1b00*/  UISETP.NE.AND UP1, UPT, UR38, URZ, UPT ;  /* 0x0000003f2600728c */ /* 0x000fe4000bf25270 */
[----:B------:R-:W-:Y:S02]  /*1b10*/  UIMAD UR7, UR15, UR9, UR7 ;  /* 0x000000090f0772a4 */ /* 0x000fe4000f8e0207 */
[----:B------:R-:W-:-:S04]  /*1b20*/  UIMAD UR8, UR8, UR5, UR19 ;  /* 0x00000005080872a4 */ /* 0x000fc8000f8e0213 */
[----:B------:R-:W-:Y:S02]  /*1b30*/  USEL UR5, UR8, UR7, !UP1 ;  /* 0x0000000708057287 */ /* 0x000fe4000c800000 */
[----:B------:R-:W-:-:S04]  /*1b40*/  USEL UR7, UR7, UR8, !UP1 ;  /* 0x0000000807077287 */ /* 0x000fc8000c800000 */
[----:B------:R-:W-:Y:S02]  /*1b50*/  IMAD.U32 R18, RZ, RZ, UR5 ;  /* 0x00000005ff127e24 */ /* 0x000fe4000f8e00ff */
[----:B------:R-:W-:-:S07]  /*1b60*/  IMAD.U32 R19, RZ, RZ, UR7 ;  /* 0x00000007ff137e24 */ /* 0x000fce000f8e00ff */
.L_x_12:
[----:B------:R-:W-:Y:S05]  /*1b70*/  @!P1 BRA `(.L_x_15) ;  /* 0x00000000000c9947 */ /* 0x000fea0003800000 */
[----:B------:R-:W-:Y:S01]  /*1b80*/  UCGABAR_WAIT ;  /* 0x0000000000007dc7 */ /* 0x000fe20008000000 */
[----:B------:R-:W-:Y:S01]  /*1b90*/  CCTL.IVALL ;  /* 0x00000000ff00798f */ /* 0x000fe20002000000 */
[----:B------:R-:W-:Y:S05]  /*1ba0*/  BRA `(.L_x_16) ;  /* 0x0000000000047947 */ /* 0x000fea0003800000 */
.L_x_15:
[----:B------:R-:W-:Y:S06]  /*1bb0*/  BAR.SYNC.DEFER_BLOCKING 0x0 ;  /* 0x0000000000007b1d */ /* 0x000fec0000010000 */
.L_x_16:
[----:B------:R-:W-:Y:S02]  /*1bc0*/  ULDC UR4, c[0x0][0x28c] ;  /* 0x0000a30000047ab9 */ /* 0x000fe40000000800 */
[----:B------:R-:W-:-:S04]  /*1bd0*/  UIADD3 UR4, UR4, 0x1f, URZ ;  /* 0x0000001f04047890 */ /* 0x000fc8000fffe03f */
[----:B------:R-:W-:-:S04]  /*1be0*/  USHF.R.S32.HI UR5, URZ, 0x1f, UR4 ;  /* 0x0000001f3f057899 */ /* 0x000fc80008011404 */
[----:B------:R-:W-:-:S04]  /*1bf0*/  ULEA.HI UR5, UR5, UR4, URZ, 0x5 ;  /* 0x0000000405057291 */ /* 0x000fc8000f8f283f */
[----:B------:R-:W-:Y:S01]  /*1c00*/  USHF.R.S32.HI UR39, URZ, 0x5, UR5 ;  /* 0x000000053f277899 */ /* 0x000fe20008011405 */
[----:B------:R-:W-:Y:S11]  /*1c10*/  @!P2 BRA `(.L_x_17) ;  /* 0x0000002800e0a947 */ /* 0x000ff60003800000 */
[----:B------:R-:W-:-:S06]  /*1c20*/  UISETP.GT.U32.AND UP1, UPT, UR14, 0x1, UPT ;  /* 0x000000010e00788c */ /* 0x000fcc000bf24070 */
[----:B------:R-:W-:-:S13]  /*1c30*/  PLOP3.LUT P0, PT, PT, PT, UP1, 0x80, 0x0 ;  /* 0x000000000000781c */ /* 0x000fda0003f0f018 */
[----:B------:R-:W-:Y:S05]  /*1c40*/  @P0 EXIT ;  /* 0x000000000000094d */ /* 0x000fea0003800000 */
.L_x_18:
[----:B------:R-:W-:-:S08]  /*1c50*/  NOP ;  /* 0x0000000000007918 */ /* 0x000fd00000000000 */
[----:B------:R-:W0:Y:S02]  /*1c60*/  USETMAXREG.TRY_ALLOC.CTAPOOL UP1, 0xe8 ;  /* 0x000000e8000079c8 */ /* 0x000e240008020600 */
[----:B0-----:R-:W-:-:S13]  /*1c70*/  PLOP3.LUT P0, PT, PT, PT, UP1, 0x80, 0x0 ;  /* 0x000000000000781c */ /* 0x001fda0003f0f018 */
[----:B------:R-:W-:Y:S05]  /*1c80*/  @!P0 BRA `(.L_x_18) ;  /* 0xfffffffc00f08947 */ /* 0x000fea000383ffff */
[----:B------:R-:W-:-:S13]  /*1c90*/  LOP3.LUT P0, RZ, R0, 0xff, RZ, 0xc0, !PT ;  /* 0x000000ff00ff7812 */ /* 0x000fda000780c0ff */
[----:B------:R-:W-:Y:S05]  /*1ca0*/  @!P0 EXIT ;  /* 0x000000000000894d */ /* 0x000fea0003800000 */
[----:B------:R-:W0:Y:S01]  /*1cb0*/  S2UR UR5, SR_CgaCtaId ;  /* 0x00000000000579c3 */ /* 0x000e220000008800 */
[CC--:B------:R-:W-:Y:S01]  /*1cc0*/  LEA.HI R0, R9.reuse, R4.reuse, RZ, 0x2 ;  /* 0x0000000409007211 */ /* 0x0c0fe200078f10ff */
[----:B------:R-:W-:Y:S01]  /*1cd0*/  USHF.R.U32.HI UR4, URZ, 0x6, UR39 ;  /* 0x000000063f047899 */ /* 0x000fe20008011627 */
[----:B------:R-:W-:Y:S01]  /*1ce0*/  LEA.HI R9, R9, R4, RZ, 0x5 ;  /* 0x0000000409097211 */ /* 0x000fe200078f28ff */
[----:B------:R-:W-:Y:S01]  /*1cf0*/  UMOV UR41, 0x400 ;  /* 0x0000040000297882 */ /* 0x000fe20000000000 */
[--C-:B------:R-:W-:Y:S01]  /*1d00*/  SHF.R.S32.HI R52, RZ, 0x2, R0.reuse ;  /* 0x00000002ff347819 */ /* 0x100fe20000011400 */
[----:B------:R-:W-:Y:S01]  /*1d10*/  ULOP3.LUT UR44, UR39, 0x3f, URZ, 0xc0, !UPT ;  /* 0x0000003f272c7892 */ /* 0x000fe2000f8ec03f */
[----:B------:R-:W-:Y:S01]  /*1d20*/  SHF.R.S32.HI R7, RZ, 0x1f, R0 ;  /* 0x0000001fff077819 */ /* 0x000fe20000011400 */
[----:B------:R-:W1:Y:S01]  /*1d30*/  LDC.64 R48, c[0x0][0x5c8] ;  /* 0x00017200ff307b82 */ /* 0x000e620000000a00 */
[----:B------:R-:W-:Y:S01]  /*1d40*/  LOP3.LUT R3, R0, 0xfffffffc, RZ, 0xc0, !PT ;  /* 0xfffffffc00037812 */ /* 0x000fe200078ec0ff */
[----:B------:R-:W-:Y:S01]  /*1d50*/  VIADD R0, R5, 0xffffffff ;  /* 0xffffffff05007836 */ /* 0x000fe20000000000 */
[----:B------:R-:W-:Y:S01]  /*1d60*/  LEA.HI R7, R7, R52, RZ, 0x3 ;  /* 0x0000003407077211 */ /* 0x000fe200078f18ff */
[----:B------:R-:W-:Y:S01]  /*1d70*/  ULOP3.LUT UR4, UR4, 0x1, URZ, 0xc0, !UPT ;  /* 0x0000000104047892 */ /* 0x000fe2000f8ec03f */
[----:B------:R-:W-:Y:S01]  /*1d80*/  SHF.R.S32.HI R9, RZ, 0x5, R9 ;  /* 0x00000005ff097819 */ /* 0x000fe20000011409 */
[----:B------:R-:W-:Y:S01]  /*1d90*/  USEL UR44, UR44, URZ, !UP0 ;  /* 0x0000003f2c2c7287 */ /* 0x000fe2000c000000 */
[----:B------:R-:W-:Y:S01]  /*1da0*/  LOP3.LUT R7, R7, 0xfffffff8, RZ, 0xc0, !PT ;  /* 0xfffffff807077812 */ /* 0x000fe200078ec0ff */
[----:B------:R-:W2:Y:S01]  /*1db0*/  LDC R56, c[0x0][0x288] ;  /* 0x0000a200ff387b82 */ /* 0x000ea20000000800 */
[----:B------:R-:W-:Y:S01]  /*1dc0*/  UISETP.EQ.U32.AND UP0, UPT, UR4, 0x1, !UP0 ;  /* 0x000000010400788c */ /* 0x000fe2000c702070 */
[----:B------:R-:W-:Y:S01]  /*1dd0*/  ISETP.NE.AND P0, PT, R0, RZ, PT ;  /* 0x000000ff0000720c */ /* 0x000fe20003f05270 */
[----:B------:R-:W-:Y:S01]  /*1de0*/  IMAD.IADD R3, R4, 0x1, -R3 ;  /* 0x0000000104037824 */ /* 0x000fe200078e0a03 */
[----:B------:R-:W-:Y:S01]  /*1df0*/  UISETP.LT.AND UP1, UPT, UR39, 0x1, UPT ;  /* 0x000000012700788c */ /* 0x000fe2000bf21270 */
[----:B------:R-:W-:Y:S01]  /*1e00*/  IMAD.IADD R52, R52, 0x1, -R7 ;  /* 0x0000000134347824 */ /* 0x000fe200078e0a07 */
[----:B------:R-:W-:Y:S01]  /*1e10*/  ULDC UR43, c[0x0][0x658] ;  /* 0x00019600002b7ab9 */ /* 0x000fe20000000800 */
[----:B------:R-:W-:Y:S01]  /*1e20*/  IMAD.SHL.U32 R0, R0, 0x8, RZ ;  /* 0x0000000800007824 */ /* 0x000fe200078e00ff */
[----:B0-----:R-:W-:Y:S01]  /*1e30*/  ULEA UR41, UR5, UR41, 0x18 ;  /* 0x0000002905297291 */ /* 0x001fe2000f8ec03f */
[----:B------:R-:W-:Y:S01]  /*1e40*/  IMAD.SHL.U32 R54, R3, 0x2, RZ ;  /* 0x0000000203367824 */ /* 0x000fe200078e00ff */
[--C-:B------:R-:W-:Y:S01]  /*1e50*/  SHF.R.S32.HI R53, RZ, 0x1f, R52.reuse ;  /* 0x0000001fff357819 */ /* 0x100fe20000011434 */
[C-C-:B------:R-:W-:Y:S01]  /*1e60*/  IMAD R59, R9.reuse, -0x10, -R52.reuse ;  /* 0xfffffff0093b7824 */ /* 0x140fe200078e0a34 */
[----:B------:R-:W-:Y:S01]  /*1e70*/  UIADD3 UR4, UR41, 0x500, URZ ;  /* 0x0000050029047890 */ /* 0x000fe2000fffe03f */
[----:B------:R-:W-:Y:S01]  /*1e80*/  LOP3.LUT R0, R0, 0x8, RZ, 0xc0, !PT ;  /* 0x0000000800007812 */ /* 0x000fe200078ec0ff */
[----:B------:R-:W-:Y:S01]  /*1e90*/  UIADD3 UR5, UR41, 0x20500, URZ ;  /* 0x0002050029057890 */ /* 0x000fe2000fffe03f */
[----:B------:R-:W-:Y:S01]  /*1ea0*/  IMAD.WIDE R52, R9, 0x10, R52 ;  /* 0x0000001009347825 */ /* 0x000fe200078e0234 */
[----:B------:R-:W-:Y:S01]  /*1eb0*/  UIADD3 UR52, UR41, 0x410, URZ ;  /* 0x0000041029347890 */ /* 0x000fe2000fffe03f */
[----:B-1----:R-:W-:Y:S01]  /*1ec0*/  SHF.L.U64.HI R49, R48, 0x3, R49 ;  /* 0x0000000330317819 */ /* 0x002fe20000010231 */
[----:B------:R-:W-:Y:S01]  /*1ed0*/  USHF.R.U32.HI UR4, URZ, 0x4, UR4 ;  /* 0x000000043f047899 */ /* 0x000fe20008011604 */
[----:B------:R-:W-:Y:S01]  /*1ee0*/  SEL R62, RZ, 0x1, P0 ;  /* 0x00000001ff3e7807 */ /* 0x000fe20000000000 */
[----:B------:R-:W-:Y:S01]  /*1ef0*/  USHF.R.U32.HI UR5, URZ, 0x4, UR5 ;  /* 0x000000043f057899 */ /* 0x000fe20008011605 */
[C---:B------:R-:W-:Y:S01]  /*1f00*/  LOP3.LUT R63, R0.reuse, 0x8, RZ, 0x3c, !PT ;  /* 0x00000008003f7812 */ /* 0x040fe200078e3cff */
[----:B------:R-:W-:Y:S01]  /*1f10*/  UMOV UR6, 0xffffffff ;  /* 0xffffffff00067882 */ /* 0x000fe20000000000 */
[----:B------:R-:W-:Y:S01]  /*1f20*/  ULDC UR8, c[0x0][0x284] ;  /* 0x0000a10000087ab9 */ /* 0x000fe20000000800 */
[----:B------:R-:W-:Y:S01]  /*1f30*/  USEL UR50, UR39, 0x1, UP1 ;  /* 0x0000000127327887 */ /* 0x000fe20008800000 */
[----:B--2---:R-:W-:Y:S01]  /*1f40*/  IMAD R56, R3, -0x2, R56 ;  /* 0xfffffffe03387824 */ /* 0x004fe200078e0238 */
[----:B------:R-:W-:Y:S01]  /*1f50*/  USHF.L.U32 UR6, UR6, UR43, URZ ;  /* 0x0000002b06067299 */ /* 0x000fe2000800063f */
[----:B------:R-:W-:Y:S01]  /*1f60*/  LEA R57, R5, UR52, 0x3 ;  /* 0x0000003405397c11 */ /* 0x000fe2000f8e18ff */
[----:B------:R-:W-:Y:S01]  /*1f70*/  ULOP3.LUT UR4, UR4, 0x3fff, URZ, 0xc0, !UPT ;  /* 0x00003fff04047892 */ /* 0x000fe2000f8ec03f */
[----:B------:R-:W-:Y:S01]  /*1f80*/  LOP3.LUT R58, R0, 0x18, RZ, 0x3c, !PT ;  /* 0x00000018003a7812 */ /* 0x000fe200078e3cff */
[----:B------:R-:W-:Y:S01]  /*1f90*/  ULOP3.LUT UR5, UR5, 0x3fff, URZ, 0xc0, !UPT ;  /* 0x00003fff05057892 */ /* 0x000fe2000f8ec03f */
[----:B------:R-:W-:Y:S01]  /*1fa0*/  SHF.R.S32.HI R55, RZ, 0x1f, R54 ;  /* 0x0000001fff377819 */ /* 0x000fe20000011436 */
[----:B------:R-:W-:Y:S01]  /*1fb0*/  VIADD R59, R59, UR8 ;  /* 0x000000083b3b7c36 */ /* 0x000fe20008000000 */
[----:B------:R-:W-:Y:S01]  /*1fc0*/  ULDC UR42, c[0x0][0x600] ;  /* 0x00018000002a7ab9 */ /* 0x000fe20000000800 */
[----:B------:R-:W-:Y:S01]  /*1fd0*/  UMOV UR7, 0x1 ;  /* 0x0000000100077882 */ /* 0x000fe20000000000 */
[----:B------:R-:W-:-:S02]  /*1fe0*/  ULOP3.LUT UR51, UR36, 0x1, URZ, 0xfc, !UPT ;  /* 0x0000000124337892 */ /* 0x000fc4000f8efc3f */
[----:B------:R-:W-:Y:S02]  /*1ff0*/  USHF.L.U32 UR49, UR39, 0x1, URZ ;  /* 0x0000000127317899 */ /* 0x000fe4000800063f */
[----:B------:R-:W-:Y:S02]  /*2000*/  USHF.L.U64.HI UR40, UR54, 0x1, UR37 ;  /* 0x0000000136287899 */ /* 0x000fe40008010225 */
[----:B------:R-:W-:Y:S02]  /*2010*/  UIADD3 UR42, UR42, -0x1, URZ ;  /* 0xffffffff2a2a7890 */ /* 0x000fe4000fffe03f */
[----:B------:R-:W-:Y:S02]  /*2020*/  USHF.L.U32 UR43, UR7, UR43, URZ ;  /* 0x0000002b072b7299 */ /* 0x000fe4000800063f */
[----:B------:R-:W-:Y:S02]  /*2030*/  UIADD3 UR50, -UR50, UR39, URZ ;  /* 0x0000002732327290 */ /* 0x000fe4000fffe13f */
[----:B------:R-:W-:-:S02]  /*2040*/  ULOP3.LUT UR45, URZ, UR6, URZ, 0x33, !UPT ;  /* 0x000000063f2d7292 */ /* 0x000fc4000f8e333f */
[----:B------:R-:W-:Y:S02]  /*2050*/  USEL UR46, URZ, 0x1, !UP0 ;  /* 0x000000013f2e7887 */ /* 0x000fe4000c000000 */
[----:B------:R-:W-:Y:S02]  /*2060*/  ULOP3.LUT UR47, UR4, 0x10000, URZ, 0xfc, !UPT ;  /* 0x00010000042f7892 */ /* 0x000fe4000f8efc3f */
[----:B------:R-:W-:-:S12]  /*2070*/  ULOP3.LUT UR48, UR5, 0x10000, URZ, 0xfc, !UPT ;  /* 0x0001000005307892 */ /* 0x000fd8000f8efc3f */
.L_x_90:
[----:B------:R-:W-:-:S04]  /*2080*/  SHF.L.U32 R0, R62, 0x1f, RZ ;  /* 0x0000001f3e007819 */ /* 0x000fc800000006ff */
[----:B------:R-:W0:Y:S02]  /*2090*/  SYNCS.PHASECHK.TRANS64.TRYWAIT P0, [R57+URZ+-0x8], R0 ;  /* 0xfffff800390075a7 */ /* 0x000e24000800017f */
[----:B01-3--:R-:W-:Y:S05]  /*20a0*/  @!P0 BRA `(.L_x_19) ;  /* 0x0000005800448947 */ /* 0x00bfea0003800000 */
.L_x_172:
[----:B------:R-:W-:Y:S02]  /*20b0*/  ULDC UR4, c[0x0][0x28c] ;  /* 0x0000a30000047ab9 */ /* 0x000fe40000000800 */
[----:B------:R-:W-:-:S13]  /*20c0*/  ISETP.LT.AND P0, PT, RZ, UR4, PT ;  /* 0x00000004ff007c0c */ /* 0x000fda000bf01270 */
[----:B------:R-:W-:Y:S05]  /*20d0*/  @P0 BRA `(.L_x_20) ;  /* 0x0000000000400947 */ /* 0x000fea0003800000 */
[----:B0-----:R-:W-:Y:S01]  /*20e0*/  MOV R0, 0x0 ;  /* 0x0000000000007802 */ /* 0x001fe20000000f00 */
[----:B------:R-:W-:Y:S01]  /*20f0*/  ULDC.64 UR4, c[0x4][0x68] ;  /* 0x01001a0000047ab9 */ /* 0x000fe20000000a00 */
[----:B------:R-:W-:Y:S01]  /*2100*/  ULDC.64 UR6, c[0x4][0x8] ;  /* 0x0100020000067ab9 */ /* 0x000fe20000000a00 */
[----:B------:R-:W-:Y:S01]  /*2110*/  IMAD.U32 R4, RZ, RZ, UR4 ;  /* 0x00000004ff047e24 */ /* 0x000fe2000f8e00ff */
[----:B------:R0:W1:Y:S01]  /*2120*/  LDC.64 R14, c[0x4][R0] ;  /* 0x01000000000e7b82 */ /* 0x0000620000000a00 */
[----:B------:R-:W-:Y:S01]  /*2130*/  IMAD.U32 R5, RZ, RZ, UR5 ;  /* 0x00000005ff057e24 */ /* 0x000fe2000f8e00ff */
[----:B------:R-:W-:Y:S01]  /*2140*/  ULDC.64 UR4, c[0x4][0x70] ;  /* 0x01001c0000047ab9 */ /* 0x000fe20000000a00 */
[----:B------:R-:W-:Y:S02]  /*2150*/  IMAD.U32 R10, RZ, RZ, UR6 ;  /* 0x00000006ff0a7e24 */ /* 0x000fe4000f8e00ff */
[----:B------:R-:W-:Y:S02]  /*2160*/  IMAD.U32 R6, RZ, RZ, UR4 ;  /* 0x00000004ff067e24 */ /* 0x000fe4000f8e00ff */
[----:B------:R-:W-:-:S02]  /*2170*/  IMAD.U32 R7, RZ, RZ, UR5 ;  /* 0x00000005ff077e24 */ /* 0x000fc4000f8e00ff */
[----:B------:R-:W-:Y:S02]  /*2180*/  IMAD.U32 R11, RZ, RZ, UR7 ;  /* 0x00000007ff0b7e24 */ /* 0x000fe4000f8e00ff */
[----:B------:R-:W-:Y:S02]  /*2190*/  IMAD.MOV.U32 R8, RZ, RZ, 0x1e1 ;  /* 0x000001e1ff087424 */ /* 0x000fe400078e00ff */
[----:B------:R-:W-:Y:S02]  /*21a0*/  IMAD.MOV.U32 R12, RZ, RZ, 0x1 ;  /* 0x00000001ff0c7424 */ /* 0x000fe400078e00ff */
[----:B0-----:R-:W-:-:S07]  /*21b0*/  IMAD.MOV.U32 R13, RZ, RZ, RZ ;  /* 0x000000ffff0d7224 */ /* 0x001fce00078e00ff */
[----:B------:R-:W-:-:S07]  /*21c0*/  LEPC R20, `(.L_x_20) ;  /* 0x000000001014794e */ /* 0x000fce0000000000 */
[----:B-1---5:R-:W-:Y:S05]  /*21d0*/  CALL.ABS.NOINC R14 ;  /* 0x000000000e007343 */ /* 0x022fea0003c00000 */
.L_x_20:
[----:B0-----:R-:W-:-:S05]  /*21e0*/  IMAD.U32 R0, RZ, RZ, UR51 ;  /* 0x00000033ff007e24 */ /* 0x001fca000f8e00ff */
[----:B------:R-:W-:-:S13]  /*21f0*/  ISETP.NE.AND P0, PT, R0, 0x3, PT ;  /* 0x000000030000780c */ /* 0x000fda0003f05270 */
[----:B------:R-:W-:Y:S05]  /*2200*/  @!P0 BRA `(.L_x_21) ;  /* 0x0000000000048947 */ /* 0x000fea0003800000 */
[----:B------:R-:W-:Y:S01]  /*2210*/  BPT.TRAP 0x1 ;  /* 0x000000040000795c */ /* 0x000fe20000300000 */
.L_x_21:
[----:B------:R-:W-:Y:S02]  /*2220*/  IMAD.U32 R3, RZ, RZ, UR44 ;  /* 0x0000002cff037e24 */ /* 0x000fe4000f8e00ff */
[----:B------:R-:W-:-:S03]  /*2230*/  IMAD.U32 R0, RZ, RZ, UR46 ;  /* 0x0000002eff007e24 */ /* 0x000fc6000f8e00ff */
[----:B------:R-:W-:Y:S02]  /*2240*/  LEA R3, R3, UR41, 0x3 ;  /* 0x0000002903037c11 */ /* 0x000fe4000f8e18ff */
[----:B------:R-:W-:-:S04]  /*2250*/  SHF.L.U32 R0, R0, 0x1f, RZ ;  /* 0x0000001f00007819 */ /* 0x000fc800000006ff */
[----:B------:R0:W1:Y:S01]  /*2260*/  SYNCS.PHASECHK.TRANS64.TRYWAIT P1, [R3+URZ], R0 ;  /* 0x00000000030075a7 */ /* 0x000062000802017f */
[----:B------:R-:W-:Y:S05]  /*2270*/  @!P0 BRA `(.L_x_22) ;  /* 0x0000000000048947 */ /* 0x000fea0003800000 */
[----:B------:R-:W-:Y:S01]  /*2280*/  BPT.TRAP 0x1 ;  /* 0x000000040000795c */ /* 0x000fe20000300000 */
.L_x_22:
[----:B-1----:R-:W-:Y:S05]  /*2290*/  @P1 BRA `(.L_x_23) ;  /* 0x0000000000081947 */ /* 0x002fea0003800000 */
[----:B------:R-:W1:Y:S02]  /*22a0*/  SYNCS.PHASECHK.TRANS64.TRYWAIT P1, [R3+URZ], R0 ;  /* 0x00000000030075a7 */ /* 0x000e64000802017f */
[----:B-1----:R-:W-:Y:S05]  /*22b0*/  @!P1 BRA `(.L_x_24) ;  /* 0x0000005400d49947 */ /* 0x002fea0003800000 */
.L_x_23:
[----:B------:R-:W-:Y:S05]  /*22c0*/  WARPSYNC.ALL ;  /* 0x0000000000007948 */ /* 0x000fea0003800000 */
[----:B------:R-:W-:Y:S01]  /*22d0*/  ULEA UR4, UR44, UR47, 0x7 ;  /* 0x0000002f2c047291 */ /* 0x000fe2000f8e383f */
[----:B------:R-:W-:Y:S01]  /*22e0*/  WARPGROUP.ARRIVE ;  /* 0x00000000000079c5 */ /* 0x000fe20000000000 */
[----:B------:R-:W-:Y:S01]  /*22f0*/  UIMAD UR6, UR44, 0x60, UR48 ;  /* 0x000000602c0678a4 */ /* 0x000fe2000f8e0230 */
[----:B01----:R-:W-:Y:S01]  /*2300*/  IMAD.U32 R0, RZ, RZ, UR50 ;  /* 0x00000032ff007e24 */ /* 0x003fe2000f8e00ff */
[----:B------:R-:W-:Y:S01]  /*2310*/  UMOV UR5, 0xc0000010 ;  /* 0xc000001000057882 */ /* 0x000fe20000000000 */
[----:B------:R-:W-:Y:S01]  /*2320*/  UMOV UR7, 0xc0000010 ;  /* 0xc000001000077882 */ /* 0x000fe20000000000 */
[----:B------:R-:W-:-:S02]  /*2330*/  UIADD3 UR8, UR6, 0x20, URZ ;  /* 0x0000002006087890 */ /* 0x000fc4000fffe03f */
[----:B------:R-:W-:Y:S01]  /*2340*/  UIADD3 UR9, UR6, 0x40, URZ ;  /* 0x0000004006097890 */ /* 0x000fe2000fffe03f */
[----:B------:R-:W-:Y:S02]  /*2350*/  ISETP.GE.AND P1, PT, R0, 0x1, PT ;  /* 0x000000010000780c */ /* 0x000fe40003f26270 */
[----:B------:R-:W-:Y:S01]  /*2360*/  IGMMA.64x16x32.S8.S8 R40, gdesc[UR4], RZ, !UPT, gsb0 ;  /* 0x00600000042879f1 */ /* 0x000fe2000c0410ff */
[----:B------:R-:W-:Y:S01]  /*2370*/  UMOV UR7, 0xc0000010 ;  /* 0xc000001000077882 */ /* 0x000fe20000000000 */
[----:B------:R-:W-:Y:S01]  /*2380*/  UMOV UR6, UR8 ;  /* 0x0000000800067c82 */ /* 0x000fe20008000000 */
[----:B------:R-:W-:Y:S02]  /*2390*/  WARPGROUP.DEPBAR.LE gsb0, 0x0 ;  /* 0x00008000000079c5 */ /* 0x000fe40000010000 */
[----:B------:R-:W-:-:S06]  /*23a0*/  WARPGROUP.ARRIVE ;  /* 0x00000000000079c5 */ /* 0x000fcc0000000000 */
[----:B------:R-:W-:Y:S01]  /*23b0*/  IGMMA.64x16x32.S8.S8 R32, gdesc[UR4], RZ, !UPT, gsb0 ;  /* 0x00600000042079f1 */ /* 0x000fe2000c0410ff */
[----:B------:R-:W-:Y:S01]  /*23c0*/  UMOV UR6, UR9 ;  /* 0x0000000900067c82 */ /* 0x000fe20008000000 */
[----:B------:R-:W-:Y:S01]  /*23d0*/  UMOV UR7, 0xc0000010 ;  /* 0xc000001000077882 */ /* 0x000fe20000000000 */
[----:B------:R-:W-:Y:S02]  /*23e0*/  WARPGROUP.DEPBAR.LE gsb0, 0x0 ;  /* 0x00008000000079c5 */ /* 0x000fe40000010000 */
[----:B------:R-:W-:-:S06]  /*23f0*/  WARPGROUP.ARRIVE ;  /* 0x00000000000079c5 */ /* 0x000fcc0000000000 */
[----:B------:R-:W-:Y:S03]  /*2400*/  IGMMA.64x16x32.S8.S8 R24, gdesc[UR4], RZ, !UPT, gsb0 ;  /* 0x00600000041879f1 */ /* 0x000fe6000c0410ff */
[----:B------:R-:W-:Y:S02]  /*2410*/  WARPGROUP.DEPBAR.LE gsb0, 0x0 ;  /* 0x00008000000079c5 */ /* 0x000fe40000010000 */
[----:B------:R-:W-:Y:S05]  /*2420*/  @!P1 BRA `(.L_x_25) ;  /* 0x0000000000ec9947 */ /* 0x000fea0003800000 */
[----:B------:R-:W-:Y:S01]  /*2430*/  UIADD3 UR4, UR44, 0x1, URZ ;  /* 0x000000012c047890 */ /* 0x000fe2000fffe03f */
[----:B------:R-:W-:Y:S02]  /*2440*/  IMAD.U32 R0, RZ, RZ, UR50 ;  /* 0x00000032ff007e24 */ /* 0x000fe4000f8e00ff */
[----:B------:R-:W-:Y:S01]  /*2450*/  IMAD.U32 R3, RZ, RZ, UR44 ;  /* 0x0000002cff037e24 */ /* 0x000fe2000f8e00ff */
[----:B------:R-:W-:-:S04]  /*2460*/  UISETP.NE.AND UP0, UPT, UR4, 0x40, UPT ;  /* 0x000000400400788c */ /* 0x000fc8000bf05270 */
[----:B------:R-:W-:Y:S02]  /*2470*/  USEL UR5, URZ, 0x1, UP0 ;  /* 0x000000013f057887 */ /* 0x000fe40008000000 */
[----:B------:R-:W-:Y:S02]  /*2480*/  USEL UR8, UR4, URZ, UP0 ;  /* 0x0000003f04087287 */ /* 0x000fe40008000000 */
[----:B------:R-:W-:-:S06]  /*2490*/  ULOP3.LUT UR5, UR46, UR5, URZ, 0x3c, !UPT ;  /* 0x000000052e057292 */ /* 0x000fcc000f8e3c3f */
[----:B------:R-:W-:-:S07]  /*24a0*/  IMAD.U32 R6, RZ, RZ, UR5 ;  /* 0x00000005ff067e24 */ /* 0x000fce000f8e00ff */
.L_x_32:
[----:B------:R-:W-:Y:S05]  /*24b0*/  @!P0 BRA `(.L_x_26) ;  /* 0x0000000000048947 */ /* 0x000fea0003800000 */
[----:B------:R-:W-:Y:S01]  /*24c0*/  BPT.TRAP 0x1 ;  /* 0x000000040000795c */ /* 0x000fe20000300000 */
.L_x_26:
[----:B------:R-:W-:Y:S01]  /*24d0*/  ULEA UR4, UR8, UR41, 0x3 ;  /* 0x0000002908047291 */ /* 0x000fe2000f8e183f */
[----:B------:R-:W-:-:S08]  /*24e0*/  SHF.L.U32 R4, R6, 0x1f, RZ ;  /* 0x0000001f06047819 */ /* 0x000fd000000006ff */
[----:B------:R0:W1:Y:S01]  /*24f0*/  SYNCS.PHASECHK.TRANS64.TRYWAIT P1, [UR4], R4 ;  /* 0x00000004ff0075a7 */ /* 0x0000620008020144 */
[----:B------:R-:W-:Y:S05]  /*2500*/  @!P0 BRA `(.L_x_27) ;  /* 0x0000000000048947 */ /* 0x000fea0003800000 */
[----:B------:R-:W-:Y:S01]  /*2510*/  BPT.TRAP 0x1 ;  /* 0x000000040000795c */ /* 0x000fe20000300000 */
.L_x_27:
[----:B-1----:R-:W-:Y:S05]  /*2520*/  @P1 BRA `(.L_x_28) ;  /* 0x0000000000081947 */ /* 0x002fea0003800000 */
[----:B------:R-:W1:Y:S02]  /*2530*/  SYNCS.PHASECHK.TRANS64.TRYWAIT P1, [UR4], R4 ;  /* 0x00000004ff0075a7 */ /* 0x000e640008020144 */
[----:B-1----:R-:W-:Y:S05]  /*2540*/  @!P1 BRA `(.L_x_29) ;  /* 0x0000005400449947 */ /* 0x002fea0003800000 */
.L_x_28:
[----:B------:R-:W-:Y:S01]  /*2550*/  ULEA UR4, UR8, UR47, 0x7 ;  /* 0x0000002f08047291 */ /* 0x000fe2000f8e383f */
[----:B------:R-:W-:Y:S01]  /*2560*/  WARPGROUP.ARRIVE ;  /* 0x00000000000079c5 */ /* 0x000fe20000000000 */
[----:B------:R-:W-:Y:S01]  /*2570*/  UIMAD UR6, UR8, 0x60, UR48 ;  /* 0x00000060080678a4 */ /* 0x000fe2000f8e0230 */
[----:B------:R-:W-:Y:S01]  /*2580*/  UMOV UR5, 0xc0000010 ;  /* 0xc000001000057882 */ /* 0x000fe20000000000 */
[----:B------:R-:W-:Y:S02]  /*2590*/  UMOV UR7, 0xc0000010 ;  /* 0xc000001000077882 */ /* 0x000fe40000000000 */
[----:B------:R-:W-:Y:S02]  /*25a0*/  UIADD3 UR9, UR6, 0x20, URZ ;  /* 0x0000002006097890 */ /* 0x000fe4000fffe03f */
[----:B------:R-:W-:-:S03]  /*25b0*/  UIADD3 UR10, UR6, 0x40, URZ ;  /* 0x00000040060a7890 */ /* 0x000fc6000fffe03f */
[----:B------:R-:W-:Y:S01]  /*25c0*/  IGMMA.64x16x32.S8.S8 R40, gdesc[UR4], R40, gsb0 ;  /* 0x00600000042879f1 */ /* 0x000fe20008041028 */
[----:B------:R-:W-:Y:S01]  /*25d0*/  UMOV UR7, 0xc0000010 ;  /* 0xc000001000077882 */ /* 0x000fe20000000000 */
[----:B------:R-:W-:Y:S01]  /*25e0*/  UMOV UR6, UR9 ;  /* 0x0000000900067c82 */ /* 0x000fe20008000000 */
[----:B------:R-:W-:Y:S02]  /*25f0*/  WARPGROUP.DEPBAR.LE gsb0, 0x0 ;  /* 0x00008000000079c5 */ /* 0x000fe40000010000 */
[----:B------:R-:W-:-:S06]  /*2600*/  WARPGROUP.ARRIVE ;  /* 0x00000000000079c5 */ /* 0x000fcc0000000000 */
[----:B------:R-:W-:Y:S01]  /*2610*/  IGMMA.64x16x32.S8.S8 R32, gdesc[UR4], R32, gsb0 ;  /* 0x00600000042079f1 */ /* 0x000fe20008041020 */
[----:B------:R-:W-:Y:S01]  /*2620*/  UMOV UR6, UR10 ;  /* 0x0000000a00067c82 */ /* 0x000fe20008000000 */
[----:B------:R-:W-:Y:S01]  /*2630*/  UMOV UR7, 0xc0000010 ;  /* 0xc000001000077882 */ /* 0x000fe20000000000 */
[----:B------:R-:W-:Y:S02]  /*2640*/  WARPGROUP.DEPBAR.LE gsb0, 0x0 ;  /* 0x00008000000079c5 */ /* 0x000fe40000010000 */
[----:B------:R-:W-:-:S06]  /*2650*/  WARPGROUP.ARRIVE ;  /* 0x00000000000079c5 */ /* 0x000fcc0000000000 */
[----:B------:R-:W-:Y:S03]  /*2660*/  IGMMA.64x16x32.S8.S8 R24, gdesc[UR4], R24, gsb0 ;  /* 0x00600000041879f1 */ /* 0x000fe60008041018 */
[----:B------:R-:W-:Y:S02]  /*2670*/  WARPGROUP.DEPBAR.LE gsb0, 0x0 ;  /* 0x00008000000079c5 */ /* 0x000fe40000010000 */
[----:B------:R-:W-:Y:S05]  /*2680*/  @!P0 BRA `(.L_x_30) ;  /* 0x0000000000048947 */ /* 0x000fea0003800000 */
[----:B------:R-:W-:Y:S01]  /*2690*/  BPT.TRAP 0x1 ;  /* 0x000000040000795c */ /* 0x000fe20000300000 */
.L_x_30:
[----:B------:R-:W-:Y:S01]  /*26a0*/  ISETP.NE.AND P1, PT, R23, RZ, PT ;  /* 0x000000ff1700720c */ /* 0x000fe20003f25270 */
[----:B------:R-:W-:-:S12]  /*26b0*/  UISETP.GT.U32.AND UP0, UPT, UR36, 0x1, UPT ;  /* 0x000000012400788c */ /* 0x000fd8000bf04070 */
[----:B01----:R-:W-:-:S05]  /*26c0*/  @P1 LEA R4, R3, UR41, 0x3 ;  /* 0x0000002903041c11 */ /* 0x003fca000f8e18ff */
[----:B------:R-:W-:-:S05]  /*26d0*/  @P1 VIADD R5, R4, 0x200 ;  /* 0x0000020004051836 */ /* 0x000fca0000000000 */
[----:B------:R-:W-:-:S04]  /*26e0*/  @P1 PRMT R5, R22, 0x654, R5 ;  /* 0x0000065416051816 */ /* 0x000fc80000000005 */
[----:B------:R0:W-:Y:S01]  /*26f0*/  @P1 SYNCS.ARRIVE.TRANS64.RED.A1T0 RZ, [R5+URZ], RZ ;  /* 0x000000ff05ff19a7 */ /* 0x0001e2000810043f */
[----:B------:R-:W-:-:S13]  /*2700*/  PLOP3.LUT P1, PT, PT, PT, UP0, 0x80, 0x0 ;  /* 0x000000000000781c */ /* 0x000fda0003f2f008 */
[----:B0-----:R-:W-:Y:S05]  /*2710*/  @P1 BRA `(.L_x_31) ;  /* 0x0000000000041947 */ /* 0x001fea0003800000 */
[----:B------:R-:W-:Y:S01]  /*2720*/  BPT.TRAP 0x1 ;  /* 0x000000040000795c */ /* 0x000fe20000300000 */
.L_x_31:
[----:B------:R-:W-:Y:S01]  /*2730*/  UIADD3 UR8, UR8, 0x1, URZ ;  /* 0x0000000108087890 */ /* 0x000fe2000fffe03f */
[C---:B------:R-:W-:Y:S01]  /*2740*/  ISETP.GT.AND P2, PT, R0.reuse, 0x1, PT ;  /* 0x000000010000780c */ /* 0x040fe20003f44270 */
[----:B------:R-:W-:Y:S02]  /*2750*/  VIADD R3, R3, 0x1 ;  /* 0x0000000103037836 */ /* 0x000fe40000000000 */
[----:B------:R-:W-:Y:S01]  /*2760*/  UISETP.NE.AND UP0, UPT, UR8, 0x40, UPT ;  /* 0x000000400800788c */ /* 0x000fe2000bf05270 */
[----:B------:R-:W-:Y:S02]  /*2770*/  VIADD R0, R0, 0xffffffff ;  /* 0xffffffff00007836 */ /* 0x000fe40000000000 */
[C---:B------:R-:W-:Y:S01]  /*2780*/  ISETP.NE.AND P1, PT, R3.reuse, 0x40, PT ;  /* 0x000000400300780c */ /* 0x040fe20003f25270 */
[----:B------:R-:W-:Y:S02]  /*2790*/  USEL UR4, URZ, 0x1, UP0 ;  /* 0x000000013f047887 */ /* 0x000fe40008000000 */
[----:B------:R-:W-:Y:S01]  /*27a0*/  USEL UR8, UR8, URZ, UP0 ;  /* 0x0000003f08087287 */ /* 0x000fe20008000000 */
[----:B------:R-:W-:-:S03]  /*27b0*/  SEL R3, R3, RZ, P1 ;  /* 0x000000ff03037207 */ /* 0x000fc60000800000 */
[----:B------:R-:W-:Y:S01]  /*27c0*/  LOP3.LUT R6, R6, UR4, RZ, 0x3c, !PT ;  /* 0x0000000406067c12 */ /* 0x000fe2000f8e3cff */
[----:B------:R-:W-:Y:S07]  /*27d0*/  @P2 BRA `(.L_x_32) ;  /* 0xfffffffc00342947 */ /* 0x000fee000383ffff */
.L_x_25:
[----:B------:R-:W0:Y:S01]  /*27e0*/  LDC R0, c[0x0][0x28c] ;  /* 0x0000a300ff007b82 */ /* 0x000e220000000800 */
[----:B------:R1:W-:Y:S01]  /*27f0*/  SYNCS.ARRIVE.TRANS64.A1T0 RZ, [R63+UR52], RZ ;  /* 0x000000ff3fff79a7 */ /* 0x0003e20008100034 */
[----:B0-----:R-:W-:-:S13]  /*2800*/  ISETP.GE.AND P1, PT, R0, 0x1, PT ;  /* 0x000000010000780c */ /* 0x001fda0003f26270 */
[----:B-1----:R-:W-:Y:S05]  /*2810*/  @!P1 BRA `(.L_x_33) ;  /* 0x0000000000409947 */ /* 0x002fea0003800000 */
[----:B------:R-:W-:Y:S05]  /*2820*/  @!P0 BRA `(.L_x_34) ;  /* 0x0000000000048947 */ /* 0x000fea0003800000 */
[----:B------:R-:W-:Y:S01]  /*2830*/  BPT.TRAP 0x1 ;  /* 0x000000040000795c */ /* 0x000fe20000300000 */
.L_x_34:
[----:B------:R-:W-:Y:S01]  /*2840*/  ISETP.NE.AND P0, PT, R23, RZ, PT ;  /* 0x000000ff1700720c */ /* 0x000fe20003f05270 */
[----:B------:R-:W-:-:S12]  /*2850*/  IMAD.U32 R3, RZ, RZ, UR41 ;  /* 0x00000029ff037e24 */ /* 0x000fd8000f8e00ff */
[----:B------:R-:W-:-:S05]  /*2860*/  VOTEU.ANY UP0, P0 ;  /* 0x00000000003f7886 */ /* 0x000fca0000000100 */
[----:B------:R-:W-:Y:S02]  /*2870*/  @UP0 UIADD3 UR4, UR50, UR44, URZ ;  /* 0x0000002c32040290 */ /* 0x000fe4000fffe03f */
[----:B------:R-:W-:-:S04]  /*2880*/  UISETP.GT.U32.AND UP0, UPT, UR36, 0x1, UPT ;  /* 0x000000012400788c */ /* 0x000fc8000bf04070 */
[----:B------:R-:W-:-:S04]  /*2890*/  IMAD.U32 R0, RZ, RZ, UR4 ;  /* 0x00000004ff007e24 */ /* 0x000fc8000f8e00ff */
[----:B------:R-:W-:-:S05]  /*28a0*/  @P0 IMAD.SHL.U32 R0, R0, 0x8, RZ ;  /* 0x0000000800000824 */ /* 0x000fca00078e00ff */
[----:B------:R-:W-:-:S04]  /*28b0*/  @P0 LOP3.LUT R0, R0, 0x1f8, RZ, 0xc0, !PT ;  /* 0x000001f800000812 */ /* 0x000fc800078ec0ff */
[----:B------:R-:W-:-:S04]  /*28c0*/  @P0 IADD3 R3, R3, 0x200, R0 ;  /* 0x0000020003030810 */ /* 0x000fc80007ffe000 */
[----:B------:R-:W-:-:S04]  /*28d0*/  @P0 PRMT R3, R22, 0x654, R3 ;  /* 0x0000065416030816 */ /* 0x000fc80000000003 */
[----:B------:R0:W-:Y:S01]  /*28e0*/  @P0 SYNCS.ARRIVE.TRANS64.RED.A1T0 RZ, [R3+URZ], RZ ;  /* 0x000000ff03ff09a7 */ /* 0x0001e2000810043f */
[----:B------:R-:W-:-:S13]  /*28f0*/  PLOP3.LUT P0, PT, PT, PT, UP0, 0x80, 0x0 ;  /* 0x000000000000781c */ /* 0x000fda0003f0f008 */
[----:B0-----:R-:W-:Y:S05]  /*2900*/  @P0 BRA `(.L_x_33) ;  /* 0x0000000000040947 */ /* 0x001fea0003800000 */
[----:B------:R-:W-:Y:S01]  /*2910*/  BPT.TRAP 0x1 ;  /* 0x000000040000795c */ /* 0x000fe20000300000 */
.L_x_33:
[----:B------:R-:W-:Y:S01]  /*2920*/  SHF.L.U32 R4, R62, 0x1f, RZ ;  /* 0x0000001f3e047819 */ /* 0x000fe200000006ff */
[----:B------:R-:W-:-:S03]  /*2930*/  IMAD.SHL.U32 R0, R19, 0x40, RZ ;  /* 0x0000004013007824 */ /* 0x000fc600078e00ff */
[----:B------:R-:W0:Y:S02]  /*2940*/  SYNCS.PHASECHK.TRANS64.TRYWAIT P0, [R57+URZ+0x8], R4 ;  /* 0x00000804390075a7 */ /* 0x000e24000800017f */
[----:B0-----:R-:W-:Y:S05]  /*2950*/  @!P0 BRA `(.L_x_35) ;  /* 0x0000005000588947 */ /* 0x001fea0003800000 */
.L_x_173:
[----:B------:R-:W-:Y:S01]  /*2960*/  ULDC UR4, c[0x0][0x284] ;  /* 0x0000a10000047ab9 */ /* 0x000fe20000000800 */
[----:B------:R-:W-:Y:S01]  /*2970*/  IMAD R13, R18, 0x30, RZ ;  /* 0x00000030120d7824 */ /* 0x000fe200078e02ff */
[----:B------:R-:W-:Y:S01]  /*2980*/  ISETP.GE.AND P0, PT, R0, UR4, PT ;  /* 0x0000000400007c0c */ /* 0x000fe2000bf06270 */
[----:B------:R-:W-:-:S03]  /*2990*/  ULDC UR4, c[0x0][0x288] ;  /* 0x0000a20000047ab9 */ /* 0x000fc60000000800 */
[----:B------:R-:W-:-:S13]  /*29a0*/  ISETP.GE.OR P0, PT, R13, UR4, P0 ;  /* 0x000000040d007c0c */ /* 0x000fda0008706670 */
[----:B------:R-:W-:Y:S05]  /*29b0*/  @P0 BRA `(.L_x_36) ;  /* 0x0000001400980947 */ /* 0x000fea0003800000 */
[----:B------:R-:W-:Y:S01]  /*29c0*/  SHF.R.S32.HI R61, RZ, 0x1f, R2 ;  /* 0x0000001fff3d7819 */ /* 0x000fe20000011402 */
[----:B------:R-:W-:Y:S01]  /*29d0*/  ULDC.64 UR4, c[0x0][0x5d0] ;  /* 0x0001740000047ab9 */ /* 0x000fe20000000a00 */
[----:B------:R-:W-:Y:S01]  /*29e0*/  SHF.R.S32.HI R12, RZ, 0x1f, R13 ;  /* 0x0000001fff0c7819 */ /* 0x000fe2000001140d */
[----:B0-----:R-:W-:Y:S01]  /*29f0*/  IMAD.WIDE.U32 R4, R2, UR4, R54 ;  /* 0x0000000402047c25 */ /* 0x001fe2000f8e0036 */
[----:B------:R-:W-:Y:S01]  /*2a00*/  ULDC.64 UR6, c[0x0][0x5c8] ;  /* 0x0001720000067ab9 */ /* 0x000fe20000000a00 */
[----:B------:R-:W-:Y:S02]  /*2a10*/  BSSY B0, `(.L_x_36) ;  /* 0x0000160000007945 */ /* 0x000fe40003800000 */
[----:B------:R-:W-:Y:S01]  /*2a20*/  IMAD R3, R61, UR4, RZ ;  /* 0x000000043d037c24 */ /* 0x000fe2000f8e02ff */
[----:B------:R-:W-:Y:S01]  /*2a30*/  IADD3 R4, P0, R13, R4, RZ ;  /* 0x000000040d047210 */ /* 0x000fe20007f1e0ff */
[----:B------:R-:W-:-:S04]  /*2a40*/  IMAD.WIDE R10, R19, 0x40, R52 ;  /* 0x00000040130a7825 */ /* 0x000fc800078e0234 */
[----:B------:R-:W-:Y:S01]  /*2a50*/  IMAD R3, R2, UR5, R3 ;  /* 0x0000000502037c24 */ /* 0x000fe2000f8e0203 */
[----:B------:R-:W-:Y:S01]  /*2a60*/  ULDC.64 UR4, c[0x0][0x5c0] ;  /* 0x0001700000047ab9 */ /* 0x000fe20000000a00 */
[----:B------:R-:W-:Y:S02]  /*2a70*/  IMAD.IADD R18, R59, 0x1, -R0 ;  /* 0x000000013b127824 */ /* 0x000fe400078e0a00 */
[----:B------:R-:W-:Y:S01]  /*2a80*/  IMAD.IADD R64, R56, 0x1, -R13 ;  /* 0x0000000138407824 */ /* 0x000fe200078e0a0d */
[----:B------:R-:W-:Y:S01]  /*2a90*/  IADD3.X R5, R12, R5, R3, P0, !PT ;  /* 0x000000050c057210 */ /* 0x000fe200007fe403 */
[----:B------:R-:W-:Y:S02]  /*2aa0*/  IMAD R3, R11, UR6, RZ ;  /* 0x000000060b037c24 */ /* 0x000fe4000f8e02ff */
[----:B------:R-:W-:-:S04]  /*2ab0*/  IMAD.WIDE.U32 R4, R10, UR6, R4 ;  /* 0x000000060a047c25 */ /* 0x000fc8000f8e0004 */
[----:B------:R-:W-:Y:S01]  /*2ac0*/  IMAD R3, R10, UR7, R3 ;  /* 0x000000070a037c24 */ /* 0x000fe2000f8e0203 */
[----:B------:R-:W-:-:S04]  /*2ad0*/  IADD3 R6, P0, R4, UR4, RZ ;  /* 0x0000000404067c10 */ /* 0x000fc8000ff1e0ff */
[----:B------:R-:W-:Y:S02]  /*2ae0*/  IADD3.X R7, R5, UR5, R3, P0, !PT ;  /* 0x0000000505077c10 */ /* 0x000fe400087fe403 */
[----:B-----5:R-:W-:Y:S02]  /*2af0*/  ISETP.NE.AND P0, PT, R51, RZ, PT ;  /* 0x000000ff3300720c */ /* 0x020fe40003f05270 */
[----:B------:R-:W-:-:S05]  /*2b00*/  LEA R4, P1, R48, R6, 0x3 ;  /* 0x0000000630047211 */ /* 0x000fca00078218ff */
[----:B------:R-:W-:-:S06]  /*2b10*/  IMAD.X R5, R49, 0x1, R7, P1 ;  /* 0x0000000131057824 */ /* 0x000fcc00008e0607 */
[----:B------:R-:W-:Y:S05]  /*2b20*/  @!P0 BRA `(.L_x_37) ;  /* 0x0000000c00e88947 */ /* 0x000fea0003800000 */
[----:B------:R-:W0:Y:S01]  /*2b30*/  LDC.64 R14, c[0x0][0x5b0] ;  /* 0x00016c00ff0e7b82 */ /* 0x000e220000000a00 */
[----:B------:R-:W-:Y:S01]  /*2b40*/  ULDC.64 UR4, c[0x0][0x5b8] ;  /* 0x00016e0000047ab9 */ /* 0x000fe20000000a00 */
[----:B------:R-:W-:Y:S01]  /*2b50*/  BSSY B1, `(.L_x_38) ;  /* 0x0000010000017945 */ /* 0x000fe20003800000 */
[----:B------:R-:W-:-:S04]  /*2b60*/  IMAD.WIDE.U32 R8, R2, UR4, R54 ;  /* 0x0000000402087c25 */ /* 0x000fc8000f8e0036 */
[----:B------:R-:W-:Y:S01]  /*2b70*/  IMAD R3, R61, UR4, RZ ;  /* 0x000000043d037c24 */ /* 0x000fe2000f8e02ff */
[----:B------:R-:W1:Y:S01]  /*2b80*/  LDC.64 R20, c[0x0][0x5a8] ;  /* 0x00016a00ff147b82 */ /* 0x000e620000000a00 */
[----:B------:R-:W-:Y:S02]  /*2b90*/  IADD3 R8, P0, R13, R8, RZ ;  /* 0x000000080d087210 */ /* 0x000fe40007f1e0ff */
[----:B------:R-:W-:-:S05]  /*2ba0*/  IMAD R3, R2, UR5, R3 ;  /* 0x0000000502037c24 */ /* 0x000fca000f8e0203 */
[----:B------:R-:W-:Y:S02]  /*2bb0*/  IADD3.X R9, R12, R9, R3, P0, !PT ;  /* 0x000000090c097210 */ /* 0x000fe400007fe403 */
[----:B------:R-:W-:-:S04]  /*2bc0*/  ISETP.GE.AND P0, PT, R64, 0x1, PT ;  /* 0x000000014000780c */ /* 0x000fc80003f06270 */
[----:B------:R-:W-:Y:S01]  /*2bd0*/  ISETP.LT.OR P3, PT, R18, 0x1, !P0 ;  /* 0x000000011200780c */ /* 0x000fe20004761670 */
[-C--:B0-----:R-:W-:Y:S02]  /*2be0*/  IMAD R0, R11, R14.reuse, RZ ;  /* 0x0000000e0b007224 */ /* 0x081fe400078e02ff */
[----:B------:R-:W-:-:S04]  /*2bf0*/  IMAD.WIDE.U32 R2, R10, R14, R8 ;  /* 0x0000000e0a027225 */ /* 0x000fc800078e0008 */
[----:B------:R-:W-:Y:S01]  /*2c00*/  IMAD R19, R10, R15, R0 ;  /* 0x0000000f0a137224 */ /* 0x000fe200078e0200 */
[----:B-1----:R-:W-:-:S04]  /*2c10*/  IADD3 R12, P1, R2, R20, RZ ;  /* 0x00000014020c7210 */ /* 0x002fc80007f3e0ff */
[----:B------:R-:W-:Y:S01]  /*2c20*/  IADD3.X R13, R21, R3, R19, P1, !PT ;  /* 0x00000003150d7210 */ /* 0x000fe20000ffe413 */
[----:B------:R-:W-:Y:S08]  /*2c30*/  @P3 BRA `(.L_x_39) ;  /* 0x0000000000043947 */ /* 0x000ff00003800000 */
[----:B------:R0:W5:Y:S02]  /*2c40*/  LDG.E.U8 R60, desc[UR56][R12.64] ;  /* 0x000000380c3c7981 */ /* 0x000164000c1e1100 */
.L_x_39:
[----:B------:R-:W-:Y:S05]  /*2c50*/  BSYNC B1 ;  /* 0x0000000000017941 */ /* 0x000fea0003800000 */
.L_x_38:
[----:B-----5:R-:W-:Y:S01]  /*2c60*/  LOP3.LUT R0, R60, 0xffff, RZ, 0xc0, !PT ;  /* 0x0000ffff3c007812 */ /* 0x020fe200078ec0ff */
[C---:B------:R-:W-:Y:S01]  /*2c70*/  IMAD.SHL.U32 R2, R14.reuse, 0x8, RZ ;  /* 0x000000080e027824 */ /* 0x040fe200078e00ff */
[----:B------:R-:W-:Y:S01]  /*2c80*/  SHF.L.U64.HI R3, R14, 0x3, R15 ;  /* 0x000000030e037819 */ /* 0x000fe2000001020f */
[----:B------:R-:W-:Y:S01]  /*2c90*/  BSSY B1, `(.L_x_40) ;  /* 0x0000012000017945 */ /* 0x000fe20003800000 */
[----:B------:R-:W-:Y:S02]  /*2ca0*/  PRMT R0, R0, 0x8880, RZ ;  /* 0x0000888000007816 */ /* 0x000fe400000000ff */
[----:B------:R-:W-:Y:S01]  /*2cb0*/  ISETP.GE.AND P2, PT, R64, 0x2, PT ;  /* 0x000000024000780c */ /* 0x000fe20003f46270 */
[----:B------:R-:W-:Y:S01]  /*2cc0*/  IMAD.WIDE.U32 R2, R10, R14, R2 ;  /* 0x0000000e0a027225 */ /* 0x000fe200078e0002 */
[----:B------:R-:W-:Y:S02]  /*2cd0*/  ISETP.GE.AND P1, PT, R64, 0x9, PT ;  /* 0x000000094000780c */ /* 0x000fe40003f26270 */
[----:B------:R-:W-:Y:S01]  /*2ce0*/  ISETP.LT.OR P6, PT, R18, 0x9, !P2 ;  /* 0x000000091200780c */ /* 0x000fe200057c1670 */
[----:B------:R-:W-:Y:S01]  /*2cf0*/  IMAD R11, R0, R51, RZ ;  /* 0x00000033000b7224 */ /* 0x000fe200078e02ff */
[----:B------:R-:W-:Y:S01]  /*2d00*/  IADD3 R2, P5, P4, R8, R20, R2 ;  /* 0x0000001408027210 */ /* 0x000fe20007cbe002 */
[----:B------:R-:W-:Y:S01]  /*2d10*/  IMAD.IADD R10, R19, 0x1, R3 ;  /* 0x00000001130a7824 */ /* 0x000fe200078e0203 */
[----:B------:R-:W-:Y:S01]  /*2d20*/  ISETP.LT.OR P0, PT, R18, 0x9, !P0 ;  /* 0x000000091200780c */ /* 0x000fe20004701670 */
[----:B------:R-:W-:-:S05]  /*2d30*/  @!P3 IMAD R15, R40, R50, R11 ;  /* 0x00000032280fb224 */ /* 0x000fca00078e020b */
[----:B------:R1:W-:Y:S01]  /*2d40*/  @!P3 STG.E.U8 desc[UR56][R6.64], R15 ;  /* 0x0000000f0600b986 */ /* 0x0003e2000c101138 */
[C---:B------:R-:W-:Y:S02]  /*2d50*/  ISETP.LT.OR P3, PT, R18.reuse, 0x1, !P2 ;  /* 0x000000011200780c */ /* 0x040fe40005761670 */
[----:B------:R-:W-:-:S11]  /*2d60*/  ISETP.LT.OR P2, PT, R18, 0x1, !P1 ;  /* 0x000000011200780c */ /* 0x000fd60004f41670 */
[----:B-1----:R-:W-:Y:S05]  /*2d70*/  @P3 BRA `(.L_x_41) ;  /* 0x00000000000c3947 */ /* 0x002fea0003800000 */
[----:B------:R-:W2:Y:S02]  /*2d80*/  LDG.E.U8 R60, desc[UR56][R12.64+0x1] ;  /* 0x000001380c3c7981 */ /* 0x000ea4000c1e1100 */
[----:B--2---:R-:W-:-:S05]  /*2d90*/  PRMT R0, R60, 0x8880, RZ ;  /* 0x000088803c007816 */ /* 0x004fca00000000ff */
[----:B------:R-:W-:-:S07]  /*2da0*/  IMAD R11, R0, R51, RZ ;  /* 0x00000033000b7224 */ /* 0x000fce00078e02ff */
.L_x_41:
[----:B------:R-:W-:Y:S05]  /*2db0*/  BSYNC B1 ;  /* 0x0000000000017941 */ /* 0x000fea0003800000 */
.L_x_40:
[----:B------:R-:W-:Y:S01]  /*2dc0*/  @!P3 IMAD R41, R41, R50, R11 ;  /* 0x000000322929b224 */ /* 0x000fe200078e020b */
[----:B------:R-:W-:Y:S01]  /*2dd0*/  BSSY B1, `(.L_x_42) ;  /* 0x0000007000017945 */ /* 0x000fe20003800000 */
[----:B------:R-:W-:-:S03]  /*2de0*/  IADD3.X R3, R9, R21, R10, P5, P4 ;  /* 0x0000001509037210 */ /* 0x000fc60002fe840a */
[----:B------:R1:W-:Y:S01]  /*2df0*/  @!P3 STG.E.U8 desc[UR56][R6.64+0x1], R41 ;  /* 0x000001290600b986 */ /* 0x0003e2000c101138 */
[----:B------:R-:W-:Y:S05]  /*2e00*/  @P0 BRA `(.L_x_43) ;  /* 0x00000000000c0947 */ /* 0x000fea0003800000 */
[----:B------:R-:W2:Y:S02]  /*2e10*/  LDG.E.U8 R60, desc[UR56][R2.64] ;  /* 0x00000038023c7981 */ /* 0x000ea4000c1e1100 */
[----:B--2---:R-:W-:-:S05]  /*2e20*/  PRMT R0, R60, 0x8880, RZ ;  /* 0x000088803c007816 */ /* 0x004fca00000000ff */
[----:B------:R-:W-:-:S07]  /*2e30*/  IMAD R11, R0, R51, RZ ;  /* 0x00000033000b7224 */ /* 0x000fce00078e02ff */
.L_x_43:
[----:B------:R-:W-:Y:S05]  /*2e40*/  BSYNC B1 ;  /* 0x0000000000017941 */ /* 0x000fea0003800000 */
.L_x_42:
[----:B------:R-:W-:Y:S01]  /*2e50*/  @!P0 IMAD R9, R42, R50, R11 ;  /* 0x000000322a098224 */ /* 0x000fe200078e020b */
[----:B------:R-:W-:Y:S04]  /*2e60*/  BSSY B1, `(.L_x_44) ;  /* 0x0000006000017945 */ /* 0x000fe80003800000 */
[----:B------:R2:W-:Y:S01]  /*2e70*/  @!P0 STG.E.U8 desc[UR56][R4.64], R9 ;  /* 0x0000000904008986 */ /* 0x0005e2000c101138 */
[----:B------:R-:W-:Y:S05]  /*2e80*/  @P6 BRA `(.L_x_45) ;  /* 0x00000000000c6947 */ /* 0x000fea0003800000 */
[----:B------:R-:W3:Y:S02]  /*2e90*/  LDG.E.U8 R60, desc[UR56][R2.64+0x1] ;  /* 0x00000138023c7981 */ /* 0x000ee4000c1e1100 */
[----:B---3--:R-:W-:-:S05]  /*2ea0*/  PRMT R0, R60, 0x8880, RZ ;  /* 0x000088803c007816 */ /* 0x008fca00000000ff */
[----:B------:R-:W-:-:S07]  /*2eb0*/  IMAD R11, R0, R51, RZ ;  /* 0x00000033000b7224 */ /* 0x000fce00078e02ff */
.L_x_45:
[----:B------:R-:W-:Y:S05]  /*2ec0*/  BSYNC B1 ;  /* 0x0000000000017941 */ /* 0x000fea0003800000 */
.L_x_44:
[----:B------:R-:W-:Y:S01]  /*2ed0*/  @!P6 IMAD R43, R43, R50, R11 ;  /* 0x000000322b2be224 */ /* 0x000fe200078e020b */
[----:B------:R-:W-:Y:S04]  /*2ee0*/  BSSY B1, `(.L_x_46) ;  /* 0x0000006000017945 */ /* 0x000fe80003800000 */
[----:B------:R3:W-:Y:S01]  /*2ef0*/  @!P6 STG.E.U8 desc[UR56][R4.64+0x1], R43 ;  /* 0x0000012b0400e986 */ /* 0x0007e2000c101138 */
[----:B------:R-:W-:Y:S05]  /*2f00*/  @P2 BRA `(.L_x_47) ;  /* 0x00000000000c2947 */ /* 0x000fea0003800000 */
[----:B------:R-:W4:Y:S02]  /*2f10*/  LDG.E.U8 R60, desc[UR56][R12.64+0x8] ;  /* 0x000008380c3c7981 */ /* 0x000f24000c1e1100 */
[----:B----4-:R-:W-:-:S05]  /*2f20*/  PRMT R0, R60, 0x8880, RZ ;  /* 0x000088803c007816 */ /* 0x010fca00000000ff */
[----:B------:R-:W-:-:S07]  /*2f30*/  IMAD R11, R0, R51, RZ ;  /* 0x00000033000b7224 */ /* 0x000fce00078e02ff */
.L_x_47:
[----:B------:R-:W-:Y:S05]  /*2f40*/  BSYNC B1 ;  /* 0x0000000000017941 */ /* 0x000fea0003800000 */
.L_x_46:
[----:B------:R-:W-:Y:S01]  /*2f50*/  ISETP.GE.AND P0, PT, R64, 0xa, PT ;  /* 0x0000000a4000780c */ /* 0x000fe20003f06270 */
[----:B--2---:R-:W-:Y:S01]  /*2f60*/  @!P2 IMAD R9, R44, R50, R11 ;  /* 0x000000322c09a224 */ /* 0x004fe200078e020b */
[----:B------:R-:W-:Y:S01]  /*2f70*/  ISETP.GE.AND P3, PT, R64, 0x11, PT ;  /* 0x000000114000780c */ /* 0x000fe20003f66270 */
[----:B------:R-:W-:Y:S01]  /*2f80*/  BSSY B1, `(.L_x_48) ;  /* 0x000000d000017945 */ /* 0x000fe20003800000 */
[----:B------:R-:W-:Y:S02]  /*2f90*/  ISETP.LT.OR P6, PT, R18, 0x1, !P0 ;  /* 0x000000011200780c */ /* 0x000fe400047c1670 */
[----:B------:R2:W-:Y:S01]  /*2fa0*/  @!P2 STG.E.U8 desc[UR56][R6.64+0x8], R9 ;  /* 0x000008090600a986 */ /* 0x0005e2000c101138 */
[----:B------:R-:W-:Y:S02]  /*2fb0*/  ISETP.GE.AND P2, PT, R64, 0x12, PT ;  /* 0x000000124000780c */ /* 0x000fe40003f46270 */
[C---:B------:R-:W-:Y:S02]  /*2fc0*/  ISETP.LT.OR P5, PT, R18.reuse, 0x1, !P3 ;  /* 0x000000011200780c */ /* 0x040fe40005fa1670 */
[----:B------:R-:W-:-:S02]  /*2fd0*/  ISETP.LT.OR P1, PT, R18, 0x9, !P1 ;  /* 0x000000091200780c */ /* 0x000fc40004f21670 */
[C---:B------:R-:W-:Y:S02]  /*2fe0*/  ISETP.LT.OR P0, PT, R18.reuse, 0x9, !P0 ;  /* 0x000000091200780c */ /* 0x040fe40004701670 */
[C---:B------:R-:W-:Y:S02]  /*2ff0*/  ISETP.LT.OR P4, PT, R18.reuse, 0x1, !P2 ;  /* 0x000000011200780c */ /* 0x040fe40005781670 */
[----:B------:R-:W-:Y:S01]  /*3000*/  ISETP.LT.OR P3, PT, R18, 0x9, !P3 ;  /* 0x000000091200780c */ /* 0x000fe20005f61670 */
[----:B--2---:R-:W-:-:S12]  /*3010*/  @P6 BRA `(.L_x_49) ;  /* 0x00000000000c6947 */ /* 0x004fd80003800000 */
[----:B------:R-:W2:Y:S02]  /*3020*/  LDG.E.U8 R60, desc[UR56][R12.64+0x9] ;  /* 0x000009380c3c7981 */ /* 0x000ea4000c1e1100 */
[----:B--2---:R-:W-:-:S05]  /*3030*/  PRMT R0, R60, 0x8880, RZ ;  /* 0x000088803c007816 */ /* 0x004fca00000000ff */
[----:B------:R-:W-:-:S07]  /*3040*/  IMAD R11, R0, R51, RZ ;  /* 0x00000033000b7224 */ /* 0x000fce00078e02ff */
.L_x_49:
[----:B------:R-:W-:Y:S05]  /*3050*/  BSYNC B1 ;  /* 0x0000000000017941 */ /* 0x000fea0003800000 */
.L_x_48:
[----:B------:R-:W-:Y:S01]  /*3060*/  @!P6 IMAD R45, R45, R50, R11 ;  /* 0x000000322d2de224 */ /* 0x000fe200078e020b */
[----:B------:R-:W-:Y:S04]  /*3070*/  BSSY B1, `(.L_x_50) ;  /* 0x0000006000017945 */ /* 0x000fe80003800000 */
[----:B------:R2:W-:Y:S01]  /*3080*/  @!P6 STG.E.U8 desc[UR56][R6.64+0x9], R45 ;  /* 0x0000092d0600e986 */ /* 0x0005e2000c101138 */
[----:B------:R-:W-:Y:S05]  /*3090*/  @P1 BRA `(.L_x_51) ;  /* 0x00000000000c1947 */ /* 0x000fea0003800000 */
[----:B------:R-:W4:Y:S02]  /*30a0*/  LDG.E.U8 R60, desc[UR56][R2.64+0x8] ;  /* 0x00000838023c7981 */ /* 0x000f24000c1e1100 */
[----:B----4-:R-:W-:-:S05]  /*30b0*/  PRMT R0, R60, 0x8880, RZ ;  /* 0x000088803c007816 */ /* 0x010fca00000000ff */
[----:B------:R-:W-:-:S07]  /*30c0*/  IMAD R11, R0, R51, RZ ;  /* 0x00000033000b7224 */ /* 0x000fce00078e02ff */
.L_x_51:
[----:B------:R-:W-:Y:S05]  /*30d0*/  BSYNC B1 ;  /* 0x0000000000017941 */ /* 0x000fea0003800000 */
.L_x_50:
[----:B------:R-:W-:Y:S01]  /*30e0*/  @!P1 IMAD R9, R46, R50, R11 ;  /* 0x000000322e099224 */ /* 0x000fe200078e020b */
[----:B------:R-:W-:Y:S04]  /*30f0*/  BSSY B1, `(.L_x_52) ;  /* 0x0000006000017945 */ /* 0x000fe80003800000 */
[----:B------:R4:W-:Y:S01]  /*3100*/  @!P1 STG.E.U8 desc[UR56][R4.64+0x8], R9 ;  /* 0x0000080904009986 */ /* 0x0009e2000c101138 */
[----:B------:R-:W-:Y:S05]  /*3110*/  @P0 BRA `(.L_x_53) ;  /* 0x00000000000c0947 */ /* 0x000fea0003800000 */
[----:B------:R-:W5:Y:S02]  /*3120*/  LDG.E.U8 R60, desc[UR56][R2.64+0x9] ;  /* 0x00000938023c7981 */ /* 0x000f64000c1e1100 */
[----:B-----5:R-:W-:-:S05]  /*3130*/  PRMT R0, R60, 0x8880, RZ ;  /* 0x000088803c007816 */ /* 0x020fca00000000ff */
[----:B------:R-:W-:-:S07]  /*3140*/  IMAD R11, R0, R51, RZ ;  /* 0x00000033000b7224 */ /* 0x000fce00078e02ff */
.L_x_53:
[----:B------:R-:W-:Y:S05]  /*3150*/  BSYNC B1 ;  /* 0x0000000000017941 */ /* 0x000fea0003800000 */
.L_x_52:
[----:B------:R-:W-:Y:S01]  /*3160*/  @!P0 IMAD R47, R47, R50, R11 ;  /* 0x000000322f2f8224 */ /* 0x000fe200078e020b */
[----:B------:R-:W-:Y:S04]  /*3170*/  BSSY B1, `(.L_x_54) ;  /* 0x0000006000017945 */ /* 0x000fe80003800000 */
[----:B------:R0:W-:Y:S01]  /*3180*/  @!P0 STG.E.U8 desc[UR56][R4.64+0x9], R47 ;  /* 0x0000092f04008986 */ /* 0x0001e2000c101138 */
[----:B------:R-:W-:Y:S05]  /*3190*/  @P5 BRA `(.L_x_55) ;  /* 0x00000000000c5947 */ /* 0x000fea0003800000 */
[----:B------:R-:W5:Y:S02]  /*31a0*/  LDG.E.U8 R60, desc[UR56][R12.64+0x10] ;  /* 0x000010380c3c7981 */ /* 0x000f64000c1e1100 */
[----:B-----5:R-:W-:-:S05]  /*31b0*/  PRMT R0, R60, 0x8880, RZ ;  /* 0x000088803c007816 */ /* 0x020fca00000000ff */
[----:B------:R-:W-:-:S07]  /*31c0*/  IMAD R11, R0, R51, RZ ;  /* 0x00000033000b7224 */ /* 0x000fce00078e02ff */
.L_x_55:
[----:B------:R-:W-:Y:S05]  /*31d0*/  BSYNC B1 ;  /* 0x0000000000017941 */ /* 0x000fea0003800000 */
.L_x_54:
[----:B----4-:R-:W-:Y:S01]  /*31e0*/  @!P5 IMAD R9, R32, R50, R11 ;  /* 0x000000322009d224 */ /* 0x010fe200078e020b */
[----:B------:R-:W-:Y:S04]  /*31f0*/  BSSY B1, `(.L_x_56) ;  /* 0x0000006000017945 */ /* 0x000fe80003800000 */
[----:B------:R4:W-:Y:S01]  /*3200*/  @!P5 STG.E.U8 desc[UR56][R6.64+0x10], R9 ;  /* 0x000010090600d986 */ /* 0x0009e2000c101138 */
[----:B------:R-:W-:Y:S05]  /*3210*/  @P4 BRA `(.L_x_57) ;  /* 0x00000000000c4947 */ /* 0x000fea0003800000 */
[----:B------:R-:W5:Y:S02]  /*3220*/  LDG.E.U8 R60, desc[UR56][R12.64+0x11] ;  /* 0x000011380c3c7981 */ /* 0x000f64000c1e1100 */
[----:B-----5:R-:W-:-:S05]  /*3230*/  PRMT R0, R60, 0x8880, RZ ;  /* 0x000088803c007816 */ /* 0x020fca00000000ff */
[----:B------:R-:W-:-:S07]  /*3240*/  IMAD R11, R0, R51, RZ ;  /* 0x00000033000b7224 */ /* 0x000fce00078e02ff */
.L_x_57:
[----:B------:R-:W-:Y:S05]  /*3250*/  BSYNC B1 ;  /* 0x0000000000017941 */ /* 0x000fea0003800000 */
.L_x_56:
[----:B------:R-:W-:Y:S01]  /*3260*/  @!P4 IMAD R33, R33, R50, R11 ;  /* 0x000000322121c224 */ /* 0x000fe200078e020b */
[----:B------:R-:W-:Y:S04]  /*3270*/  BSSY B1, `(.L_x_58) ;  /* 0x0000006000017945 */ /* 0x000fe80003800000 */
[----:B------:R0:W-:Y:S01]  /*3280*/  @!P4 STG.E.U8 desc[UR56][R6.64+0x11], R33 ;  /* 0x000011210600c986 */ /* 0x0001e2000c101138 */
[----:B------:R-:W-:Y:S05]  /*3290*/  @P3 BRA `(.L_x_59) ;  /* 0x00000000000c3947 */ /* 0x000fea0003800000 */
[----:B------:R-:W5:Y:S02]  /*32a0*/  LDG.E.U8 R60, desc[UR56][R2.64+0x10] ;  /* 0x00001038023c7981 */ /* 0x000f64000c1e1100 */
[----:B-----5:R-:W-:-:S05]  /*32b0*/  PRMT R0, R60, 0x8880, RZ ;  /* 0x000088803c007816 */ /* 0x020fca00000000ff */
[----:B------:R-:W-:-:S07]  /*32c0*/  IMAD R11, R0, R51, RZ ;  /* 0x00000033000b7224 */ /* 0x000fce00078e02ff */
.L_x_59:
[----:B------:R-:W-:Y:S05]  /*32d0*/  BSYNC B1 ;  /* 0x0000000000017941 */ /* 0x000fea0003800000 */
.L_x_58:
[----:B------:R-:W-:Y:S01]  /*32e0*/  ISETP.LT.OR P2, PT, R18, 0x9, !P2 ;  /* 0x000000091200780c */ /* 0x000fe20005741670 */
[----:B----4-:R-:W-:Y:S01]  /*32f0*/  @!P3 IMAD R9, R34, R50, R11 ;  /* 0x000000322209b224 */ /* 0x010fe200078e020b */
[C---:B------:R-:W-:Y:S01]  /*3300*/  ISETP.GE.AND P4, PT, R64.reuse, 0x19, PT ;  /* 0x000000194000780c */ /* 0x040fe20003f86270 */
[----:B------:R-:W-:Y:S01]  /*3310*/  BSSY B1, `(.L_x_60) ;  /* 0x000000d000017945 */ /* 0x000fe20003800000 */
[C---:B------:R-:W-:Y:S02]  /*3320*/  ISETP.GE.AND P1, PT, R64.reuse, 0x1a, PT ;  /* 0x0000001a4000780c */ /* 0x040fe40003f26270 */
[----:B------:R-:W-:Y:S01]  /*3330*/  ISETP.GE.AND P0, PT, R64, 0x21, PT ;  /* 0x000000214000780c */ /* 0x000fe20003f06270 */
[----:B------:R4:W-:Y:S01]  /*3340*/  @!P3 STG.E.U8 desc[UR56][R4.64+0x10], R9 ;  /* 0x000010090400b986 */ /* 0x0009e2000c101138 */
[C---:B------:R-:W-:Y:S02]  /*3350*/  ISETP.LT.OR P5, PT, R18.reuse, 0x1, !P4 ;  /* 0x000000011200780c */ /* 0x040fe400067a1670 */
[----:B------:R-:W-:-:S02]  /*3360*/  ISETP.LT.OR P3, PT, R18, 0x1, !P1 ;  /* 0x000000011200780c */ /* 0x000fc40004f61670 */
[C---:B------:R-:W-:Y:S02]  /*3370*/  ISETP.LT.OR P4, PT, R18.reuse, 0x9, !P4 ;  /* 0x000000091200780c */ /* 0x040fe40006781670 */
[C---:B------:R-:W-:Y:S02]  /*3380*/  ISETP.LT.OR P1, PT, R18.reuse, 0x9, !P1 ;  /* 0x000000091200780c */ /* 0x040fe40004f21670 */
[----:B------:R-:W-:Y:S01]  /*3390*/  ISETP.LT.OR P6, PT, R18, 0x1, !P0 ;  /* 0x000000011200780c */ /* 0x000fe200047c1670 */
[----:B------:R-:W-:-:S12]  /*33a0*/  @P2 BRA `(.L_x_61) ;  /* 0x00000000000c2947 */ /* 0x000fd80003800000 */
[----:B------:R-:W5:Y:S02]  /*33b0*/  LDG.E.U8 R60, desc[UR56][R2.64+0x11] ;  /* 0x00001138023c7981 */ /* 0x000f64000c1e1100 */
[----:B-----5:R-:W-:-:S05]  /*33c0*/  PRMT R0, R60, 0x8880, RZ ;  /* 0x000088803c007816 */ /* 0x020fca00000000ff */
[----:B------:R-:W-:-:S07]  /*33d0*/  IMAD R11, R0, R51, RZ ;  /* 0x00000033000b7224 */ /* 0x000fce00078e02ff */
.L_x_61:
[----:B------:R-:W-:Y:S05]  /*33e0*/  BSYNC B1 ;  /* 0x0000000000017941 */ /* 0x000fea0003800000 */
.L_x_60:
[----:B------:R-:W-:Y:S01]  /*33f0*/  @!P2 IMAD R35, R35, R50, R11 ;  /* 0x000000322323a224 */ /* 0x000fe200078e020b */
[----:B------:R-:W-:Y:S04]  /*3400*/  BSSY B1, `(.L_x_62) ;  /* 0x0000006000017945 */ /* 0x000fe80003800000 */
[----:B------:R0:W-:Y:S01]  /*3410*/  @!P2 STG.E.U8 desc[UR56][R4.64+0x11], R35 ;  /* 0x000011230400a986 */ /* 0x0001e2000c101138 */
[----:B------:R-:W-:Y:S05]  /*3420*/  @P5 BRA `(.L_x_63) ;  /* 0x00000000000c5947 */ /* 0x000fea0003800000 */
[----:B------:R-:W5:Y:S02]  /*3430*/  LDG.E.U8 R60, desc[UR56][R12.64+0x18] ;  /* 0x000018380c3c7981 */ /* 0x000f64000c1e1100 */
[----:B-----5:R-:W-:-:S05]  /*3440*/  PRMT R0, R60, 0x8880, RZ ;  /* 0x000088803c007816 */ /* 0x020fca00000000ff */
[----:B------:R-:W-:-:S07]  /*3450*/  IMAD R11, R0, R51, RZ ;  /* 0x00000033000b7224 */ /* 0x000fce00078e02ff */
.L_x_63:
[----:B------:R-:W-:Y:S05]  /*3460*/  BSYNC B1 ;  /* 0x0000000000017941 */ /* 0x000fea0003800000 */
.L_x_62:
[----:B----4-:R-:W-:Y:S01]  /*3470*/  @!P5 IMAD R9, R36, R50, R11 ;  /* 0x000000322409d224 */ /* 0x010fe200078e020b */
[----:B------:R-:W-:Y:S04]  /*3480*/  BSSY B1, `(.L_x_64) ;  /* 0x0000006000017945 */ /* 0x000fe80003800000 */
[----:B------:R4:W-:Y:S01]  /*3490*/  @!P5 STG.E.U8 desc[UR56][R6.64+0x18], R9 ;  /* 0x000018090600d986 */ /* 0x0009e2000c101138 */
[----:B------:R-:W-:Y:S05]  /*34a0*/  @P3 BRA `(.L_x_65) ;  /* 0x00000000000c3947 */ /* 0x000fea0003800000 */
[----:B------:R-:W5:Y:S02]  /*34b0*/  LDG.E.U8 R60, desc[UR56][R12.64+0x19] ;  /* 0x000019380c3c7981 */ /* 0x000f64000c1e1100 */
[----:B-----5:R-:W-:-:S05]  /*34c0*/  PRMT R0, R60, 0x8880, RZ ;  /* 0x000088803c007816 */ /* 0x020fca00000000ff */
[----:B------:R-:W-:-:S07]  /*34d0*/  IMAD R11, R0, R51, RZ ;  /* 0x00000033000b7224 */ /* 0x000fce00078e02ff */
.L_x_65:
[----:B------:R-:W-:Y:S05]  /*34e0*/  BSYNC B1 ;  /* 0x0000000000017941 */ /* 0x000fea0003800000 */
.L_x_64:
[----:B------:R-:W-:Y:S01]  /*34f0*/  @!P3 IMAD R37, R37, R50, R11 ;  /* 0x000000322525b224 */ /* 0x000fe200078e020b */
[----:B------:R-:W-:Y:S04]  /*3500*/  BSSY B1, `(.L_x_66) ;  /* 0x0000006000017945 */ /* 0x000fe80003800000 */
[----:B------:R0:W-:Y:S01]  /*3510*/  @!P3 STG.E.U8 desc[UR56][R6.64+0x19], R37 ;  /* 0x000019250600b986 */ /* 0x0001e2000c101138 */
[----:B------:R-:W-:Y:S05]  /*3520*/  @P4 BRA `(.L_x_67) ;  /* 0x00000000000c4947 */ /* 0x000fea0003800000 */
[----:B------:R-:W5:Y:S02]  /*3530*/  LDG.E.U8 R60, desc[UR56][R2.64+0x18] ;  /* 0x00001838023c7981 */ /* 0x000f64000c1e1100 */
[----:B-----5:R-:W-:-:S05]  /*3540*/  PRMT R0, R60, 0x8880, RZ ;  /* 0x000088803c007816 */ /* 0x020fca00000000ff */
[----:B------:R-:W-:-:S07]  /*3550*/  IMAD R11, R0, R51, RZ ;  /* 0x00000033000b7224 */ /* 0x000fce00078e02ff */
.L_x_67:
[----:B------:R-:W-:Y:S05]  /*3560*/  BSYNC B1 ;  /* 0x0000000000017941 */ /* 0x000fea0003800000 */
.L_x_66:
[----:B----4-:R-:W-:Y:S01]  /*3570*/  @!P4 IMAD R9, R38, R50, R11 ;  /* 0x000000322609c224 */ /* 0x010fe200078e020b */
[----:B------:R-:W-:Y:S04]  /*3580*/  BSSY B1, `(.L_x_68) ;  /* 0x0000006000017945 */ /* 0x000fe80003800000 */
[----:B------:R4:W-:Y:S01]  /*3590*/  @!P4 STG.E.U8 desc[UR56][R4.64+0x18], R9 ;  /* 0x000018090400c986 */ /* 0x0009e2000c101138 */
[----:B------:R-:W-:Y:S05]  /*35a0*/  @P1 BRA `(.L_x_69) ;  /* 0x00000000000c1947 */ /* 0x000fea0003800000 */
[----:B------:R-:W5:Y:S02]  /*35b0*/  LDG.E.U8 R60, desc[UR56][R2.64+0x19] ;  /* 0x00001938023c7981 */ /* 0x000f64000c1e1100 */
[----:B-----5:R-:W-:-:S05]  /*35c0*/  PRMT R0, R60, 0x8880, RZ ;  /* 0x000088803c007816 */ /* 0x020fca00000000ff */
[----:B------:R-:W-:-:S07]  /*35d0*/  IMAD R11, R0, R51, RZ ;  /* 0x00000033000b7224 */ /* 0x000fce00078e02ff */
.L_x_69:
[----:B------:R-:W-:Y:S05]  /*35e0*/  BSYNC B1 ;  /* 0x0000000000017941 */ /* 0x000fea0003800000 */
.L_x_68:
[----:B------:R-:W-:Y:S01]  /*35f0*/  @!P1 IMAD R39, R39, R50, R11 ;  /* 0x0000003227279224 */ /* 0x000fe200078e020b */
[----:B------:R-:W-:Y:S04]  /*3600*/  BSSY B1, `(.L_x_70) ;  /* 0x0000006000017945 */ /* 0x000fe80003800000 */
[----:B------:R0:W-:Y:S01]  /*3610*/  @!P1 STG.E.U8 desc[UR56][R4.64+0x19], R39 ;  /* 0x0000192704009986 */ /* 0x0001e2000c101138 */
[----:B------:R-:W-:Y:S05]  /*3620*/  @P6 BRA `(.L_x_71) ;  /* 0x00000000000c6947 */ /* 0x000fea0003800000 */
[----:B------:R-:W5:Y:S02]  /*3630*/  LDG.E.U8 R60, desc[UR56][R12.64+0x20] ;  /* 0x000020380c3c7981 */ /* 0x000f64000c1e1100 */
[----:B-----5:R-:W-:-:S05]  /*3640*/  PRMT R0, R60, 0x8880, RZ ;  /* 0x000088803c007816 */ /* 0x020fca00000000ff */
[----:B------:R-:W-:-:S07]  /*3650*/  IMAD R11, R0, R51, RZ ;  /* 0x00000033000b7224 */ /* 0x000fce00078e02ff */
.L_x_71:
[----:B------:R-:W-:Y:S05]  /*3660*/  BSYNC B1 ;  /* 0x0000000000017941 */ /* 0x000fea0003800000 */
.L_x_70:
[----:B------:R-:W-:Y:S01]  /*3670*/  ISETP.GE.AND P3, PT, R64, 0x22, PT ;  /* 0x000000224000780c */ /* 0x000fe20003f66270 */
[----:B----4-:R-:W-:Y:S01]  /*3680*/  @!P6 IMAD R9, R24, R50, R11 ;  /* 0x000000321809e224 */ /* 0x010fe200078e020b */
[----:B------:R-:W-:Y:S01]  /*3690*/  ISETP.GE.AND P2, PT, R64, 0x29, PT ;  /* 0x000000294000780c */ /* 0x000fe20003f46270 */
[----:B------:R-:W-:Y:S01]  /*36a0*/  BSSY B1, `(.L_x_72) ;  /* 0x000000d000017945 */ /* 0x000fe20003800000 */
[----:B------:R-:W-:Y:S02]  /*36b0*/  ISETP.LT.OR P4, PT, R18, 0x1, !P3 ;  /* 0x000000011200780c */ /* 0x000fe40005f81670 */
        /* <DEDUP_REMOVED lines=11> */
.L_x_73:
[----:B------:R-:W-:Y:S05]  /*3770*/  BSYNC B1 ;  /* 0x0000000000017941 */ /* 0x000fea0003800000 */
.L_x_72:
[----:B------:R-:W-:Y:S01]  /*3780*/  @!P4 IMAD R25, R25, R50, R11 ;  /* 0x000000321919c224 */ /* 0x000fe200078e020b */
[----:B------:R-:W-:Y:S04]  /*3790*/  BSSY B1, `(.L_x_74) ;  /* 0x0000006000017945 */ /* 0x000fe80003800000 */
[----:B------:R0:W-:Y:S01]  /*37a0*/  @!P4 STG.E.U8 desc[UR56][R6.64+0x21], R25 ;  /* 0x000021190600c986 */ /* 0x0001e2000c101138 */
[----:B------:R-:W-:Y:S05]  /*37b0*/  @P0 BRA `(.L_x_75) ;  /* 0x00000000000c0947 */ /* 0x000fea0003800000 */
[----:B------:R-:W5:Y:S02]  /*37c0*/  LDG.E.U8 R60, desc[UR56][R2.64+0x20] ;  /* 0x00002038023c7981 */ /* 0x000f64000c1e1100 */
[----:B-----5:R-:W-:-:S05]  /*37d0*/  PRMT R0, R60, 0x8880, RZ ;  /* 0x000088803c007816 */ /* 0x020fca00000000ff */
[----:B------:R-:W-:-:S07]  /*37e0*/  IMAD R11, R0, R51, RZ ;  /* 0x00000033000b7224 */ /* 0x000fce00078e02ff */
.L_x_75:
[----:B------:R-:W-:Y:S05]  /*37f0*/  BSYNC B1 ;  /* 0x0000000000017941 */ /* 0x000fea0003800000 */
.L_x_74:
[----:B----4-:R-:W-:Y:S01]  /*3800*/  @!P0 IMAD R9, R26, R50, R11 ;  /* 0x000000321a098224 */ /* 0x010fe200078e020b */
[----:B------:R-:W-:Y:S04]  /*3810*/  BSSY B1, `(.L_x_76) ;  /* 0x0000006000017945 */ /* 0x000fe80003800000 */
[----:B------:R4:W-:Y:S01]  /*3820*/  @!P0 STG.E.U8 desc[UR56][R4.64+0x20], R9 ;  /* 0x0000200904008986 */ /* 0x0009e2000c101138 */
[----:B------:R-:W-:Y:S05]  /*3830*/  @P3 BRA `(.L_x_77) ;  /* 0x00000000000c3947 */ /* 0x000fea0003800000 */
[----:B------:R-:W5:Y:S02]  /*3840*/  LDG.E.U8 R60, desc[UR56][R2.64+0x21] ;  /* 0x00002138023c7981 */ /* 0x000f64000c1e1100 */
[----:B-----5:R-:W-:-:S05]  /*3850*/  PRMT R0, R60, 0x8880, RZ ;  /* 0x000088803c007816 */ /* 0x020fca00000000ff */
[----:B------:R-:W-:-:S07]  /*3860*/  IMAD R11, R0, R51, RZ ;  /* 0x00000033000b7224 */ /* 0x000fce00078e02ff */
.L_x_77:
[----:B------:R-:W-:Y:S05]  /*3870*/  BSYNC B1 ;  /* 0x0000000000017941 */ /* 0x000fea0003800000 */
.L_x_76:
[----:B------:R-:W-:Y:S01]  /*3880*/  @!P3 IMAD R27, R27, R50, R11 ;  /* 0x000000321b1bb224 */ /* 0x000fe200078e020b */
[----:B------:R-:W-:Y:S04]  /*3890*/  BSSY B1, `(.L_x_78) ;  /* 0x0000006000017945 */ /* 0x000fe80003800000 */
[----:B------:R0:W-:Y:S01]  /*38a0*/  @!P3 STG.E.U8 desc[UR56][R4.64+0x21], R27 ;  /* 0x0000211b0400b986 */ /* 0x0001e2000c101138 */
[----:B------:R-:W-:Y:S05]  /*38b0*/  @P6 BRA `(.L_x_79) ;  /* 0x00000000000c6947 */ /* 0x000fea0003800000 */
[----:B------:R-:W5:Y:S02]  /*38c0*/  LDG.E.U8 R60, desc[UR56][R12.64+0x28] ;  /* 0x000028380c3c7981 */ /* 0x000f64000c1e1100 */
[----:B-----5:R-:W-:-:S05]  /*38d0*/  PRMT R0, R60, 0x8880, RZ ;  /* 0x000088803c007816 */ /* 0x020fca00000000ff */
[----:B------:R-:W-:-:S07]  /*38e0*/  IMAD R11, R0, R51, RZ ;  /* 0x00000033000b7224 */ /* 0x000fce00078e02ff */
.L_x_79:
[----:B------:R-:W-:Y:S05]  /*38f0*/  BSYNC B1 ;  /* 0x0000000000017941 */ /* 0x000fea0003800000 */
.L_x_78:
[----:B----4-:R-:W-:Y:S01]  /*3900*/  @!P6 IMAD R9, R28, R50, R11 ;  /* 0x000000321c09e224 */ /* 0x010fe200078e020b */
[----:B------:R-:W-:Y:S04]  /*3910*/  BSSY B1, `(.L_x_80) ;  /* 0x0000006000017945 */ /* 0x000fe80003800000 */
[----:B------:R4:W-:Y:S01]  /*3920*/  @!P6 STG.E.U8 desc[UR56][R6.64+0x28], R9 ;  /* 0x000028090600e986 */ /* 0x0009e2000c101138 */
[----:B------:R-:W-:Y:S05]  /*3930*/  @P5 BRA `(.L_x_81) ;  /* 0x00000000000c5947 */ /* 0x000fea0003800000 */
[----:B------:R-:W5:Y:S02]  /*3940*/  LDG.E.U8 R60, desc[UR56][R12.64+0x29] ;  /* 0x000029380c3c7981 */ /* 0x000f64000c1e1100 */
[----:B-----5:R-:W-:-:S05]  /*3950*/  PRMT R0, R60, 0x8880, RZ ;  /* 0x000088803c007816 */ /* 0x020fca00000000ff */
[----:B------:R-:W-:-:S07]  /*3960*/  IMAD R11, R0, R51, RZ ;  /* 0x00000033000b7224 */ /* 0x000fce00078e02ff */
.L_x_81:
[----:B------:R-:W-:Y:S05]  /*3970*/  BSYNC B1 ;  /* 0x0000000000017941 */ /* 0x000fea0003800000 */
.L_x_80:
[----:B------:R-:W-:Y:S01]  /*3980*/  @!P5 IMAD R29, R29, R50, R11 ;  /* 0x000000321d1dd224 */ /* 0x000fe200078e020b */
[----:B------:R-:W-:Y:S04]  /*3990*/  BSSY B1, `(.L_x_82) ;  /* 0x0000006000017945 */ /* 0x000fe80003800000 */
[----:B------:R0:W-:Y:S01]  /*39a0*/  @!P5 STG.E.U8 desc[UR56][R6.64+0x29], R29 ;  /* 0x0000291d0600d986 */ /* 0x0001e2000c101138 */
[----:B------:R-:W-:Y:S05]  /*39b0*/  @P2 BRA `(.L_x_83) ;  /* 0x00000000000c2947 */ /* 0x000fea0003800000 */
[----:B------:R-:W5:Y:S02]  /*39c0*/  LDG.E.U8 R60, desc[UR56][R2.64+0x28] ;  /* 0x00002838023c7981 */ /* 0x000f64000c1e1100 */
[----:B-----5:R-:W-:-:S05]  /*39d0*/  PRMT R0, R60, 0x8880, RZ ;  /* 0x000088803c007816 */ /* 0x020fca00000000ff */
[----:B------:R-:W-:-:S07]  /*39e0*/  IMAD R11, R0, R51, RZ ;  /* 0x00000033000b7224 */ /* 0x000fce00078e02ff */
.L_x_83:
[----:B------:R-:W-:Y:S05]  /*39f0*/  BSYNC B1 ;  /* 0x0000000000017941 */ /* 0x000fea0003800000 */
.L_x_82:
[----:B012-4-:R-:W-:Y:S01]  /*3a00*/  @!P2 IMAD R7, R30, R50, R11 ;  /* 0x000000321e07a224 */ /* 0x017fe200078e020b */
[----:B------:R-:W-:Y:S01]  /*3a10*/  ISETP.LT.OR P1, PT, R18, 0x9, !P1 ;  /* 0x000000091200780c */ /* 0x000fe20004f21670 */
[----:B------:R-:W-:Y:S03]  /*3a20*/  BSSY B1, `(.L_x_84) ;  /* 0x0000006000017945 */ /* 0x000fe60003800000 */
[----:B------:R0:W-:Y:S09]  /*3a30*/  @!P2 STG.E.U8 desc[UR56][R4.64+0x28], R7 ;  /* 0x000028070400a986 */ /* 0x0001f2000c101138 */
[----:B------:R-:W-:Y:S05]  /*3a40*/  @P1 BRA `(.L_x_85) ;  /* 0x00000000000c1947 */ /* 0x000fea0003800000 */
[----:B------:R-:W2:Y:S02]  /*3a50*/  LDG.E.U8 R60, desc[UR56][R2.64+0x29] ;  /* 0x00002938023c7981 */ /* 0x000ea4000c1e1100 */
[----:B--2---:R-:W-:-:S05]  /*3a60*/  PRMT R0, R60, 0x8880, RZ ;  /* 0x000088803c007816 */ /* 0x004fca00000000ff */
[----:B------:R-:W-:-:S07]  /*3a70*/  IMAD R11, R0, R51, RZ ;  /* 0x00000033000b7224 */ /* 0x000fce00078e02ff */
.L_x_85:
[----:B------:R-:W-:Y:S05]  /*3a80*/  BSYNC B1 ;  /* 0x0000000000017941 */ /* 0x000fea0003800000 */
.L_x_84:
[----:B------:R-:W-:Y:S01]  /*3a90*/  IMAD R11, R31, R50, R11 ;  /* 0x000000321f0b7224 */ /* 0x000fe200078e020b */
[----:B------:R-:W-:Y:S06]  /*3aa0*/  @P1 BRA `(.L_x_86) ;  /* 0x0000000400581947 */ /* 0x000fec0003800000 */
[----:B------:R1:W-:Y:S01]  /*3ab0*/  STG.E.U8 desc[UR56][R4.64+0x29], R11 ;  /* 0x0000290b04007986 */ /* 0x0003e2000c101138 */
[----:B------:R-:W-:Y:S05]  /*3ac0*/  BRA `(.L_x_86) ;  /* 0x0000000400507947 */ /* 0x000fea0003800000 */
.L_x_37:
[C---:B------:R-:W-:Y:S02]  /*3ad0*/  ISETP.GE.AND P0, PT, R64.reuse, 0x1, PT ;  /* 0x000000014000780c */ /* 0x040fe40003f06270 */
[----:B------:R-:W-:Y:S02]  /*3ae0*/  ISETP.GE.AND P5, PT, R64, 0x2, PT ;  /* 0x000000024000780c */ /* 0x000fe40003fa6270 */
[C---:B------:R-:W-:Y:S02]  /*3af0*/  ISETP.LT.OR P1, PT, R18.reuse, 0x1, !P0 ;  /* 0x000000011200780c */ /* 0x040fe40004721670 */
[C---:B------:R-:W-:Y:S02]  /*3b00*/  ISETP.LT.OR P3, PT, R18.reuse, 0x1, !P5 ;  /* 0x000000011200780c */ /* 0x040fe40006f61670 */
[----:B------:R-:W-:Y:S02]  /*3b10*/  ISETP.LT.OR P0, PT, R18, 0x9, !P0 ;  /* 0x000000091200780c */ /* 0x000fe40004701670 */
[----:B------:R-:W-:-:S02]  /*3b20*/  ISETP.GE.AND P2, PT, R64, 0x9, PT ;  /* 0x000000094000780c */ /* 0x000fc40003f46270 */
[C---:B------:R-:W-:Y:S02]  /*3b30*/  ISETP.LT.OR P5, PT, R18.reuse, 0x9, !P5 ;  /* 0x000000091200780c */ /* 0x040fe40006fa1670 */
[C---:B------:R-:W-:Y:S02]  /*3b40*/  ISETP.LT.OR P4, PT, R18.reuse, 0x1, !P2 ;  /* 0x000000011200780c */ /* 0x040fe40005781670 */
[----:B------:R-:W-:Y:S01]  /*3b50*/  ISETP.LT.OR P2, PT, R18, 0x9, !P2 ;  /* 0x000000091200780c */ /* 0x000fe20005741670 */
[-C--:B------:R-:W-:Y:S02]  /*3b60*/  @!P1 IMAD R3, R40, R50.reuse, RZ ;  /* 0x0000003228039224 */ /* 0x080fe400078e02ff */
[-C--:B------:R-:W-:Y:S02]  /*3b70*/  @!P3 IMAD R41, R41, R50.reuse, RZ ;  /* 0x000000322929b224 */ /* 0x080fe400078e02ff */
[----:B------:R-:W-:Y:S01]  /*3b80*/  @!P0 IMAD R9, R42, R50, RZ ;  /* 0x000000322a098224 */ /* 0x000fe200078e02ff */
[----:B------:R0:W-:Y:S01]  /*3b90*/  @!P1 STG.E.U8 desc[UR56][R6.64], R3 ;  /* 0x0000000306009986 */ /* 0x0001e2000c101138 */
[----:B------:R-:W-:-:S02]  /*3ba0*/  ISETP.GE.AND P1, PT, R64, 0xa, PT ;  /* 0x0000000a4000780c */ /* 0x000fc40003f26270 */
[-C--:B------:R-:W-:Y:S01]  /*3bb0*/  @!P5 IMAD R43, R43, R50.reuse, RZ ;  /* 0x000000322b2bd224 */ /* 0x080fe200078e02ff */
[----:B------:R-:W-:Y:S01]  /*3bc0*/  @!P3 STG.E.U8 desc[UR56][R6.64+0x1], R41 ;  /* 0x000001290600b986 */ /* 0x000fe2000c101138 */
[-C--:B------:R-:W-:Y:S01]  /*3bd0*/  @!P4 IMAD R11, R44, R50.reuse, RZ ;  /* 0x000000322c0bc224 */ /* 0x080fe200078e02ff */
[----:B------:R-:W-:Y:S02]  /*3be0*/  ISETP.LT.OR P6, PT, R18, 0x1, !P1 ;  /* 0x000000011200780c */ /* 0x000fe40004fc1670 */
[----:B------:R1:W-:Y:S01]  /*3bf0*/  @!P0 STG.E.U8 desc[UR56][R4.64], R9 ;  /* 0x0000000904008986 */ /* 0x0003e2000c101138 */
[C---:B------:R-:W-:Y:S02]  /*3c00*/  ISETP.GE.AND P0, PT, R64.reuse, 0x12, PT ;  /* 0x000000124000780c */ /* 0x040fe40003f06270 */
[----:B------:R-:W-:Y:S01]  /*3c10*/  ISETP.GE.AND P3, PT, R64, 0x11, PT ;  /* 0x000000114000780c */ /* 0x000fe20003f66270 */
[----:B------:R-:W-:Y:S01]  /*3c20*/  @!P5 STG.E.U8 desc[UR56][R4.64+0x1], R43 ;  /* 0x0000012b0400d986 */ /* 0x000fe2000c101138 */
[----:B------:R-:W-:Y:S01]  /*3c30*/  ISETP.LT.OR P1, PT, R18, 0x9, !P1 ;  /* 0x000000091200780c */ /* 0x000fe20004f21670 */
[----:B0-----:R-:W-:Y:S01]  /*3c40*/  @!P2 IMAD R3, R46, R50, RZ ;  /* 0x000000322e03a224 */ /* 0x001fe200078e02ff */
[C---:B------:R-:W-:Y:S01]  /*3c50*/  ISETP.LT.OR P5, PT, R18.reuse, 0x1, !P3 ;  /* 0x000000011200780c */ /* 0x040fe20005fa1670 */
[----:B------:R0:W-:Y:S01]  /*3c60*/  @!P4 STG.E.U8 desc[UR56][R6.64+0x8], R11 ;  /* 0x0000080b0600c986 */ /* 0x0001e2000c101138 */
[----:B------:R-:W-:-:S02]  /*3c70*/  ISETP.LT.OR P4, PT, R18, 0x1, !P0 ;  /* 0x000000011200780c */ /* 0x000fc40004781670 */
[----:B------:R-:W-:Y:S01]  /*3c80*/  ISETP.LT.OR P3, PT, R18, 0x9, !P3 ;  /* 0x000000091200780c */ /* 0x000fe20005f61670 */
[----:B------:R-:W-:-:S05]  /*3c90*/  @!P6 IMAD R45, R45, R50, RZ ;  /* 0x000000322d2de224 */ /* 0x000fca00078e02ff */
[----:B------:R-:W-:Y:S01]  /*3ca0*/  @!P6 STG.E.U8 desc[UR56][R6.64+0x9], R45 ;  /* 0x0000092d0600e986 */ /* 0x000fe2000c101138 */
[-C--:B------:R-:W-:Y:S02]  /*3cb0*/  @!P1 IMAD R47, R47, R50.reuse, RZ ;  /* 0x000000322f2f9224 */ /* 0x080fe400078e02ff */
[-C--:B-1----:R-:W-:Y:S01]  /*3cc0*/  @!P5 IMAD R9, R32, R50.reuse, RZ ;  /* 0x000000322009d224 */ /* 0x082fe200078e02ff */
[----:B------:R1:W-:Y:S01]  /*3cd0*/  @!P2 STG.E.U8 desc[UR56][R4.64+0x8], R3 ;  /* 0x000008030400a986 */ /* 0x0003e2000c101138 */
[-C--:B------:R-:W-:Y:S01]  /*3ce0*/  @!P4 IMAD R33, R33, R50.reuse, RZ ;  /* 0x000000322121c224 */ /* 0x080fe200078e02ff */
[----:B------:R-:W-:Y:S01]  /*3cf0*/  ISETP.GE.AND P2, PT, R64, 0x1a, PT ;  /* 0x0000001a4000780c */ /* 0x000fe20003f46270 */
[----:B0-----:R-:W-:Y:S01]  /*3d00*/  @!P3 IMAD R11, R34, R50, RZ ;  /* 0x00000032220bb224 */ /* 0x001fe200078e02ff */
[----:B------:R-:W-:Y:S01]  /*3d10*/  @!P1 STG.E.U8 desc[UR56][R4.64+0x9], R47 ;  /* 0x0000092f04009986 */ /* 0x000fe2000c101138 */
[----:B------:R-:W-:-:S03]  /*3d20*/  ISETP.GE.AND P1, PT, R64, 0x19, PT ;  /* 0x000000194000780c */ /* 0x000fc60003f26270 */
[----:B------:R-:W-:Y:S01]  /*3d30*/  @!P4 STG.E.U8 desc[UR56][R6.64+0x11], R33 ;  /* 0x000011210600c986 */ /* 0x000fe2000c101138 */
[C---:B------:R-:W-:Y:S02]  /*3d40*/  ISETP.LT.OR P4, PT, R18.reuse, 0x9, !P0 ;  /* 0x000000091200780c */ /* 0x040fe40004781670 */
[C---:B------:R-:W-:Y:S01]  /*3d50*/  ISETP.LT.OR P0, PT, R18.reuse, 0x9, !P2 ;  /* 0x000000091200780c */ /* 0x040fe20005701670 */
[----:B------:R0:W-:Y:S01]  /*3d60*/  @!P5 STG.E.U8 desc[UR56][R6.64+0x10], R9 ;  /* 0x000010090600d986 */ /* 0x0001e2000c101138 */
[C---:B------:R-:W-:Y:S02]  /*3d70*/  ISETP.LT.OR P5, PT, R18.reuse, 0x1, !P2 ;  /* 0x000000011200780c */ /* 0x040fe400057a1670 */
[----:B------:R-:W-:Y:S01]  /*3d80*/  ISETP.LT.OR P6, PT, R18, 0x1, !P1 ;  /* 0x000000011200780c */ /* 0x000fe20004fc1670 */
[----:B------:R2:W-:Y:S01]  /*3d90*/  @!P3 STG.E.U8 desc[UR56][R4.64+0x10], R11 ;  /* 0x0000100b0400b986 */ /* 0x0005e2000c101138 */
[----:B------:R-:W-:Y:S02]  /*3da0*/  ISETP.GE.AND P2, PT, R64, 0x21, PT ;  /* 0x000000214000780c */ /* 0x000fe40003f46270 */
[----:B------:R-:W-:-:S02]  /*3db0*/  ISETP.LT.OR P1, PT, R18, 0x9, !P1 ;  /* 0x000000091200780c */ /* 0x000fc40004f21670 */
[C---:B------:R-:W-:Y:S01]  /*3dc0*/  ISETP.LT.OR P3, PT, R18.reuse, 0x1, !P2 ;  /* 0x000000011200780c */ /* 0x040fe20005761670 */
[-C--:B------:R-:W-:Y:S01]  /*3dd0*/  @!P4 IMAD R35, R35, R50.reuse, RZ ;  /* 0x000000322323c224 */ /* 0x080fe200078e02ff */
[----:B------:R-:W-:Y:S01]  /*3de0*/  ISETP.LT.OR P2, PT, R18, 0x9, !P2 ;  /* 0x000000091200780c */ /* 0x000fe20005741670 */
[-C--:B------:R-:W-:Y:S02]  /*3df0*/  @!P0 IMAD R39, R39, R50.reuse, RZ ;  /* 0x0000003227278224 */ /* 0x080fe400078e02ff */
[-C--:B------:R-:W-:Y:S01]  /*3e00*/  @!P5 IMAD R37, R37, R50.reuse, RZ ;  /* 0x000000322525d224 */ /* 0x080fe200078e02ff */
[----:B------:R-:W-:Y:S01]  /*3e10*/  @!P4 STG.E.U8 desc[UR56][R4.64+0x11], R35 ;  /* 0x000011230400c986 */ /* 0x000fe2000c101138 */
[-C--:B-1----:R-:W-:Y:S01]  /*3e20*/  @!P6 IMAD R3, R36, R50.reuse, RZ ;  /* 0x000000322403e224 */ /* 0x082fe200078e02ff */
[----:B------:R-:W-:Y:S02]  /*3e30*/  ISETP.GE.AND P4, PT, R64, 0x22, PT ;  /* 0x000000224000780c */ /* 0x000fe40003f86270 */
[----:B------:R-:W-:Y:S01]  /*3e40*/  @!P5 STG.E.U8 desc[UR56][R6.64+0x19], R37 ;  /* 0x000019250600d986 */ /* 0x000fe2000c101138 */
[-C--:B0-----:R-:W-:Y:S01]  /*3e50*/  @!P1 IMAD R9, R38, R50.reuse, RZ ;  /* 0x0000003226099224 */ /* 0x081fe200078e02ff */
[----:B------:R-:W-:Y:S01]  /*3e60*/  ISETP.GE.AND P5, PT, R64, 0x2a, PT ;  /* 0x0000002a4000780c */ /* 0x000fe20003fa6270 */
[----:B--2---:R-:W-:Y:S01]  /*3e70*/  @!P3 IMAD R11, R24, R50, RZ ;  /* 0x00000032180bb224 */ /* 0x004fe200078e02ff */
[----:B------:R0:W-:Y:S01]  /*3e80*/  @!P6 STG.E.U8 desc[UR56][R6.64+0x18], R3 ;  /* 0x000018030600e986 */ /* 0x0001e2000c101138 */
[----:B------:R-:W-:-:S03]  /*3e90*/  ISETP.GE.AND P6, PT, R64, 0x29, PT ;  /* 0x000000294000780c */ /* 0x000fc60003fc6270 */
[----:B------:R-:W-:Y:S01]  /*3ea0*/  @!P0 STG.E.U8 desc[UR56][R4.64+0x19], R39 ;  /* 0x0000192704008986 */ /* 0x000fe2000c101138 */
[C---:B------:R-:W-:Y:S02]  /*3eb0*/  ISETP.LT.OR P0, PT, R18.reuse, 0x1, !P4 ;  /* 0x000000011200780c */ /* 0x040fe40006701670 */
[C---:B------:R-:W-:Y:S01]  /*3ec0*/  ISETP.LT.OR P4, PT, R18.reuse, 0x9, !P4 ;  /* 0x000000091200780c */ /* 0x040fe20006781670 */
[----:B------:R1:W-:Y:S01]  /*3ed0*/  @!P1 STG.E.U8 desc[UR56][R4.64+0x18], R9 ;  /* 0x0000180904009986 */ /* 0x0003e2000c101138 */
[C---:B------:R-:W-:Y:S02]  /*3ee0*/  ISETP.LT.OR P1, PT, R18.reuse, 0x1, !P6 ;  /* 0x000000011200780c */ /* 0x040fe40007721670 */
[C---:B------:R-:W-:Y:S01]  /*3ef0*/  ISETP.LT.OR P6, PT, R18.reuse, 0x9, !P6 ;  /* 0x000000091200780c */ /* 0x040fe200077c1670 */
[----:B------:R2:W-:Y:S01]  /*3f00*/  @!P3 STG.E.U8 desc[UR56][R6.64+0x20], R11 ;  /* 0x0000200b0600b986 */ /* 0x0005e2000c101138 */
[----:B------:R-:W-:Y:S01]  /*3f10*/  ISETP.LT.OR P3, PT, R18, 0x1, !P5 ;  /* 0x000000011200780c */ /* 0x000fe20006f61670 */
[----:B0-----:R-:W-:Y:S01]  /*3f20*/  @!P2 IMAD R3, R26, R50, RZ ;  /* 0x000000321a03a224 */ /* 0x001fe200078e02ff */
[----:B------:R-:W-:-:S03]  /*3f30*/  ISETP.LT.OR P5, PT, R18, 0x9, !P5 ;  /* 0x000000091200780c */ /* 0x000fc60006fa1670 */
[-C--:B------:R-:W-:Y:S02]  /*3f40*/  @!P0 IMAD R25, R25, R50.reuse, RZ ;  /* 0x0000003219198224 */ /* 0x080fe400078e02ff */
[-C--:B------:R-:W-:Y:S02]  /*3f50*/  @!P4 IMAD R27, R27, R50.reuse, RZ ;  /* 0x000000321b1bc224 */ /* 0x080fe400078e02ff */
[-C--:B-1----:R-:W-:Y:S01]  /*3f60*/  @!P1 IMAD R9, R28, R50.reuse, RZ ;  /* 0x000000321c099224 */ /* 0x082fe200078e02ff */
[----:B------:R0:W-:Y:S01]  /*3f70*/  @!P0 STG.E.U8 desc[UR56][R6.64+0x21], R25 ;  /* 0x0000211906008986 */ /* 0x0001e2000c101138 */
[-C--:B--2---:R-:W-:Y:S02]  /*3f80*/  @!P6 IMAD R11, R30, R50.reuse, RZ ;  /* 0x000000321e0be224 */ /* 0x084fe400078e02ff */
[-C--:B------:R-:W-:Y:S01]  /*3f90*/  @!P3 IMAD R29, R29, R50.reuse, RZ ;  /* 0x000000321d1db224 */ /* 0x080fe200078e02ff */
[----:B------:R0:W-:Y:S01]  /*3fa0*/  @!P2 STG.E.U8 desc[UR56][R4.64+0x20], R3 ;  /* 0x000020030400a986 */ /* 0x0001e2000c101138 */
[----:B------:R-:W-:-:S03]  /*3fb0*/  @!P5 IMAD R31, R31, R50, RZ ;  /* 0x000000321f1fd224 */ /* 0x000fc600078e02ff */
[----:B------:R0:W-:Y:S04]  /*3fc0*/  @!P4 STG.E.U8 desc[UR56][R4.64+0x21], R27 ;  /* 0x0000211b0400c986 */ /* 0x0001e8000c101138 */
[----:B------:R0:W-:Y:S04]  /*3fd0*/  @!P1 STG.E.U8 desc[UR56][R6.64+0x28], R9 ;  /* 0x0000280906009986 */ /* 0x0001e8000c101138 */
[----:B------:R0:W-:Y:S04]  /*3fe0*/  @!P3 STG.E.U8 desc[UR56][R6.64+0x29], R29 ;  /* 0x0000291d0600b986 */ /* 0x0001e8000c101138 */
[----:B------:R0:W-:Y:S04]  /*3ff0*/  @!P6 STG.E.U8 desc[UR56][R4.64+0x28], R11 ;  /* 0x0000280b0400e986 */ /* 0x0001e8000c101138 */
[----:B------:R0:W-:Y:S02]  /*4000*/  @!P5 STG.E.U8 desc[UR56][R4.64+0x29], R31 ;  /* 0x0000291f0400d986 */ /* 0x0001e4000c101138 */
.L_x_86:
[----:B------:R-:W-:Y:S05]  /*4010*/  BSYNC B0 ;  /* 0x0000000000007941 */ /* 0x000fea0003800000 */
.L_x_36:
[----:B------:R-:W-:Y:S01]  /*4020*/  IMAD.U32 R2, RZ, RZ, UR54 ;  /* 0x00000036ff027e24 */ /* 0x000fe2000f8e00ff */
[----:B------:R-:W-:Y:S01]  /*4030*/  ULDC.64 UR4, c[0x0][0x650] ;  /* 0x0001940000047ab9 */ /* 0x000fe20000000a00 */
[----:B0-----:R-:W-:Y:S01]  /*4040*/  IMAD.U32 R3, RZ, RZ, UR55 ;  /* 0x00000037ff037e24 */ /* 0x001fe2000f8e00ff */
[----:B------:R0:W-:Y:S01]  /*4050*/  SYNCS.ARRIVE.TRANS64.A1T0 RZ, [R58+UR52], RZ ;  /* 0x000000ff3aff79a7 */ /* 0x0001e20008100034 */
[----:B------:R-:W-:Y:S01]  /*4060*/  PRMT R0, RZ, 0x7610, R0 ;  /* 0x00007610ff007816 */ /* 0x000fe20000000000 */
[----:B------:R-:W-:Y:S01]  /*4070*/  IMAD.MOV.U32 R19, RZ, RZ, -0x1 ;  /* 0xffffffffff137424 */ /* 0x000fe200078e00ff */
[----:B------:R-:W-:Y:S01]  /*4080*/  LEA R16, P0, R2, R16, 0x1 ;  /* 0x0000001002107211 */ /* 0x000fe200078008ff */
[----:B------:R-:W-:Y:S02]  /*4090*/  IMAD.MOV.U32 R18, RZ, RZ, -0x1 ;  /* 0xffffffffff127424 */ /* 0x000fe400078e00ff */
[----:B------:R-:W-:Y:S01]  /*40a0*/  IMAD.MOV.U32 R2, RZ, RZ, -0x1 ;  /* 0xffffffffff027424 */ /* 0x000fe200078e00ff */
[----:B------:R-:W-:-:S02]  /*40b0*/  IADD3.X R17, R17, UR40, RZ, P0, !PT ;  /* 0x0000002811117c10 */ /* 0x000fc400087fe4ff */
[----:B------:R-:W-:-:S04]  /*40c0*/  ISETP.GE.U32.AND P0, PT, R16, UR4, PT ;  /* 0x0000000410007c0c */ /* 0x000fc8000bf06070 */
[----:B------:R-:W-:-:S13]  /*40d0*/  ISETP.GE.U32.AND.EX P0, PT, R17, UR5, PT, P0 ;  /* 0x0000000511007c0c */ /* 0x000fda000bf06100 */
[----:B0-----:R-:W-:Y:S05]  /*40e0*/  @P0 BRA `(.L_x_87) ;  /* 0x0000000400700947 */ /* 0x001fea0003800000 */
[----:B------:R-:W0:Y:S01]  /*40f0*/  S2UR UR6, SR_CTAID.X ;  /* 0x00000000000679c3 */ /* 0x000e220000002500 */
[----:B------:R-:W-:Y:S01]  /*4100*/  ULDC.64 UR4, c[0x0][0x628] ;  /* 0x00018a0000047ab9 */ /* 0x000fe20000000a00 */
[----:B------:R-:W-:Y:S01]  /*4110*/  ULDC UR7, c[0x0][0x150] ;  /* 0x0000540000077ab9 */ /* 0x000fe20000000800 */
[----:B------:R-:W-:Y:S01]  /*4120*/  ISETP.NE.U32.AND P0, PT, RZ, UR4, PT ;  /* 0x00000004ff007c0c */ /* 0x000fe2000bf05070 */
[----:B------:R-:W-:Y:S01]  /*4130*/  ULDC UR15, c[0x0][0x630] ;  /* 0x00018c00000f7ab9 */ /* 0x000fe20000000800 */
[C---:B------:R-:W-:Y:S02]  /*4140*/  R2UR UR16, R16.reuse ;  /* 0x00000000101072ca */ /* 0x040fe400000e0000 */
[----:B------:R-:W-:Y:S01]  /*4150*/  ISETP.NE.AND.EX P0, PT, RZ, UR5, PT, P0 ;  /* 0x00000005ff007c0c */ /* 0x000fe2000bf05300 */
[----:B------:R-:W2:Y:S01]  /*4160*/  S2UR UR17, SR_CTAID.Y ;  /* 0x00000000001179c3 */ /* 0x000ea20000002600 */
[----:B------:R-:W-:Y:S02]  /*4170*/  R2UR UR12, R16 ;  /* 0x00000000100c72ca */ /* 0x000fe400000e0000 */
[----:B------:R-:W-:-:S02]  /*4180*/  R2UR UR13, R17 ;  /* 0x00000000110d72ca */ /* 0x000fc400000e0000 */
[----:B0-----:R-:W-:-:S05]  /*4190*/  I2FP.F32.U32 R0, UR6 ;  /* 0x0000000600007c45 */ /* 0x001fca0008201000 */
[----:B------:R-:W-:Y:S01]  /*41a0*/  FMUL R0, R0, UR7 ;  /* 0x0000000700007c20 */ /* 0x000fe20008400000 */
[----:B------:R-:W-:Y:S01]  /*41b0*/  ULDC UR7, c[0x0][0x154] ;  /* 0x0000550000077ab9 */ /* 0x000fe20000000800 */
[----:B--2---:R-:W-:-:S04]  /*41c0*/  I2FP.F32.U32 R2, UR17 ;  /* 0x0000001100027c45 */ /* 0x004fc80008201000 */
[----:B------:R-:W0:Y:S01]  /*41d0*/  F2I.U32.TRUNC.NTZ R0, R0 ;  /* 0x0000000000007305 */ /* 0x000e22000020f000 */
[----:B------:R-:W-:Y:S01]  /*41e0*/  FMUL R2, R2, UR7 ;  /* 0x0000000702027c20 */ /* 0x000fe20008400000 */
[----:B------:R-:W-:Y:S06]  /*41f0*/  @!P0 BRA `(.L_x_88) ;  /* 0x0000000000308947 */ /* 0x000fec0003800000 */
        /* <DEDUP_REMOVED lines=12> */
.L_x_88:
[----:B------:R-:W-:Y:S01]  /*42c0*/  USHF.R.U64 UR8, UR12, UR15, UR13 ;  /* 0x0000000f0c087299 */ /* 0x000fe2000800120d */
[----:B------:R-:W-:Y:S01]  /*42d0*/  R2UR UR5, R17 ;  /* 0x00000000110572ca */ /* 0x000fe200000e0000 */
[----:B------:R-:W-:Y:S01]  /*42e0*/  USHF.R.U32.HI UR4, URZ, UR15, UR13 ;  /* 0x0000000f3f047299 */ /* 0x000fe2000801160d */
[----:B------:R-:W2:Y:S01]  /*42f0*/  F2I.U32.TRUNC.NTZ R2, R2 ;  /* 0x0000000200027305 */ /* 0x000ea2000020f000 */
[----:B------:R-:W-:Y:S01]  /*4300*/  UIADD3 UR9, UP0, URZ, -UR8, URZ ;  /* 0x800000083f097290 */ /* 0x000fe2000ff1e03f */
[----:B------:R-:W-:Y:S01]  /*4310*/  ULDC.64 UR10, c[0x0][0x620] ;  /* 0x00018800000a7ab9 */ /* 0x000fe20000000a00 */
[----:B------:R-:W-:Y:S02]  /*4320*/  ULDC UR13, c[0x0][0x608] ;  /* 0x00018200000d7ab9 */ /* 0x000fe40000000800 */
[----:B------:R-:W-:Y:S01]  /*4330*/  UIADD3.X UR4, URZ, ~UR4, URZ, UP0, !UPT ;  /* 0x800000043f047290 */ /* 0x000fe200087fe43f */
[----:B------:R-:W-:Y:S01]  /*4340*/  ULDC UR22, c[0x0][0x148] ;  /* 0x0000520000167ab9 */ /* 0x000fe20000000800 */
[----:B------:R-:W-:-:S02]  /*4350*/  ULDC UR20, c[0x0][0x648] ;  /* 0x0001920000147ab9 */ /* 0x000fc40000000800 */
[----:B------:R-:W-:Y:S01]  /*4360*/  UIMAD UR7, UR4, UR10, URZ ;  /* 0x0000000a040772a4 */ /* 0x000fe2000f8e023f */
[----:B------:R-:W-:Y:S02]  /*4370*/  ULDC UR21, c[0x0][0x638] ;  /* 0x00018e0000157ab9 */ /* 0x000fe40000000800 */
[----:B------:R-:W-:Y:S01]  /*4380*/  UMOV UR4, UR16 ;  /* 0x0000001000047c82 */ /* 0x000fe20008000000 */
[----:B------:R-:W-:Y:S02]  /*4390*/  UIMAD UR7, UR9, UR11, UR7 ;  /* 0x0000000b090772a4 */ /* 0x000fe4000f8e0207 */
[----:B------:R-:W-:Y:S01]  /*43a0*/  UIMAD.WIDE.U32 UR4, UR9, UR10, UR4 ;  /* 0x0000000a090472a5 */ /* 0x000fe2000f8e0004 */
[----:B0-----:R-:W-:Y:S01]  /*43b0*/  R2UR UR10, R0 ;  /* 0x00000000000a72ca */ /* 0x001fe200000e0000 */
[----:B------:R-:W-:Y:S01]  /*43c0*/  ULDC UR16, c[0x0][0x658] ;  /* 0x0001960000107ab9 */ /* 0x000fe20000000800 */
[----:B--2---:R-:W-:Y:S01]  /*43d0*/  R2UR UR12, R2 ;  /* 0x00000000020c72ca */ /* 0x004fe200000e0000 */
[----:B------:R-:W-:Y:S01]  /*43e0*/  UIADD3 UR7, UR5, UR7, URZ ;  /* 0x0000000705077290 */ /* 0x000fe2000fffe03f */
[----:B------:R-:W-:-:S02]  /*43f0*/  ULDC UR11, c[0x0][0x144] ;  /* 0x00005100000b7ab9 */ /* 0x000fc40000000800 */
[----:B------:R-:W-:Y:S02]  /*4400*/  ULDC UR5, c[0x0][0x618] ;  /* 0x0001860000057ab9 */ /* 0x000fe40000000800 */
[----:B------:R-:W-:Y:S02]  /*4410*/  USHF.R.U64 UR9, UR4, UR5, UR7 ;  /* 0x0000000504097299 */ /* 0x000fe40008001207 */
[----:B------:R-:W-:-:S03]  /*4420*/  USHF.R.U32.HI UR7, URZ, UR5, UR7 ;  /* 0x000000053f077299 */ /* 0x000fc60008011607 */
[----:B------:R-:W-:Y:S01]  /*4430*/  ULDC.64 UR4, c[0x0][0x640] ;  /* 0x0001900000047ab9 */ /* 0x000fe20000000a00 */
[----:B------:R-:W-:Y:S01]  /*4440*/  USHF.R.U64 UR15, UR9, UR13, UR7 ;  /* 0x0000000d090f7299 */ /* 0x000fe20008001207 */
[----:B------:R-:W-:Y:S01]  /*4450*/  ISETP.NE.U32.AND P0, PT, RZ, UR4, PT ;  /* 0x00000004ff007c0c */ /* 0x000fe2000bf05070 */
[----:B------:R-:W-:Y:S02]  /*4460*/  USHF.R.U32.HI UR7, URZ, UR13, UR7 ;  /* 0x0000000d3f077299 */ /* 0x000fe40008011607 */
[----:B------:R-:W-:Y:S01]  /*4470*/  UIADD3 UR10, -UR10, URZ, URZ ;  /* 0x0000003f0a0a7290 */ /* 0x000fe2000fffe13f */
[----:B------:R-:W-:Y:S01]  /*4480*/  ISETP.NE.AND.EX P0, PT, RZ, UR5, PT, P0 ;  /* 0x00000005ff007c0c */ /* 0x000fe2000bf05300 */
[----:B------:R-:W-:Y:S02]  /*4490*/  USHF.R.U64 UR14, UR15, UR16, UR7 ;  /* 0x000000100f0e7299 */ /* 0x000fe40008001207 */
[----:B------:R-:W-:Y:S02]  /*44a0*/  UIADD3 UR18, -UR12, URZ, URZ ;  /* 0x0000003f0c127290 */ /* 0x000fe4000fffe13f */
[----:B------:R-:W-:-:S02]  /*44b0*/  USHF.R.U32.HI UR13, URZ, UR16, UR7 ;  /* 0x000000103f0d7299 */ /* 0x000fc40008011607 */
[----:B------:R-:W-:Y:S01]  /*44c0*/  UIMAD UR19, UR11, UR10, UR6 ;  /* 0x0000000a0b1372a4 */ /* 0x000fe2000f8e0206 */
[----:B------:R-:W-:-:S05]  /*44d0*/  UMOV UR12, UR14 ;  /* 0x0000000e000c7c82 */ /* 0x000fca0008000000 */
[----:B------:R-:W-:Y:S06]  /*44e0*/  @!P0 BRA `(.L_x_89) ;  /* 0x0000000000288947 */ /* 0x000fec0003800000 */
        /* <DEDUP_REMOVED lines=10> */
.L_x_89:
[----:B------:R-:W-:Y:S01]  /*4590*/  UISETP.NE.AND UP0, UPT, UR38, URZ, UPT ;  /* 0x0000003f2600728c */ /* 0x000fe2000bf05270 */
[----:B------:R-:W-:Y:S01]  /*45a0*/  IMAD.MOV.U32 R0, RZ, RZ, 0x1 ;  /* 0x00000001ff007424 */ /* 0x000fe200078e00ff */
[----:B------:R-:W-:Y:S01]  /*45b0*/  USHF.R.U64 UR4, UR12, UR20, UR13 ;  /* 0x000000140c047299 */ /* 0x000fe2000800120d */
[----:B------:R-:W-:Y:S01]  /*45c0*/  IMAD.U32 R2, RZ, RZ, UR8 ;  /* 0x00000008ff027e24 */ /* 0x000fe2000f8e00ff */
[----:B------:R-:W-:Y:S02]  /*45d0*/  ULOP3.LUT UR15, UR15, UR45, URZ, 0xc0, !UPT ;  /* 0x0000002d0f0f7292 */ /* 0x000fe4000f8ec03f */
[----:B------:R-:W-:Y:S02]  /*45e0*/  UIADD3 UR5, -UR4, URZ, URZ ;  /* 0x0000003f04057290 */ /* 0x000fe4000fffe13f */
[----:B------:R-:W-:Y:S02]  /*45f0*/  ULOP3.LUT UR9, UR9, UR42, URZ, 0xc0, !UPT ;  /* 0x0000002a09097292 */ /* 0x000fe4000f8ec03f */
[----:B------:R-:W-:-:S02]  /*4600*/  UIMAD UR4, UR43, UR4, UR15 ;  /* 0x000000042b0472a4 */ /* 0x000fc4000f8e020f */
[----:B------:R-:W-:Y:S02]  /*4610*/  @UP0 UIMAD UR19, UR22, UR18, UR17 ;  /* 0x00000012161302a4 */ /* 0x000fe4000f8e0211 */
[----:B------:R-:W-:Y:S01]  /*4620*/  UIMAD UR14, UR5, UR21, UR14 ;  /* 0x00000015050e72a4 */ /* 0x000fe2000f8e020e */
[----:B------:R-:W-:Y:S02]  /*4630*/  ULDC UR6, c[0x0][0x600] ;  /* 0x0001800000067ab9 */ /* 0x000fe40000000800 */
[----:B------:R-:W-:Y:S01]  /*4640*/  ULDC UR5, c[0x0][0x610] ;  /* 0x0001840000057ab9 */ /* 0x000fe20000000800 */
[----:B------:R-:W-:Y:S02]  /*4650*/  UIMAD UR14, UR14, UR6, UR9 ;  /* 0x000000060e0e72a4 */ /* 0x000fe4000f8e0209 */
[----:B------:R-:W-:-:S04]  /*4660*/  UIMAD UR4, UR4, UR5, UR19 ;  /* 0x00000005040472a4 */ /* 0x000fc8000f8e0213 */
[----:B------:R-:W-:Y:S02]  /*4670*/  USEL UR5, UR14, UR4, !UP0 ;  /* 0x000000040e057287 */ /* 0x000fe4000c000000 */
[----:B------:R-:W-:-:S04]  /*4680*/  USEL UR4, UR4, UR14, !UP0 ;  /* 0x0000000e04047287 */ /* 0x000fc8000c000000 */
[----:B------:R-:W-:Y:S02]  /*4690*/  IMAD.U32 R18, RZ, RZ, UR5 ;  /* 0x00000005ff127e24 */ /* 0x000fe4000f8e00ff */
[----:B------:R-:W-:-:S07]  /*46a0*/  IMAD.U32 R19, RZ, RZ, UR4 ;  /* 0x00000004ff137e24 */ /* 0x000fce000f8e00ff */
.L_x_87:
[----:B------:R-:W-:Y:S01]  /*46b0*/  UIADD3 UR44, UR49, UR44, URZ ;  /* 0x0000002c312c7290 */ /* 0x000fe2000fffe03f */
[----:B------:R-:W-:Y:S02]  /*46c0*/  LOP3.LUT P0, RZ, R0, 0xff, RZ, 0xc0, !PT ;  /* 0x000000ff00ff7812 */ /* 0x000fe4000780c0ff */
[----:B------:R-:W-:Y:S01]  /*46d0*/  LOP3.LUT R62, R62, 0x1, RZ, 0x3c, !PT ;  /* 0x000000013e3e7812 */ /* 0x000fe200078e3cff */
[----:B------:R-:W-:Y:S02]  /*46e0*/  USHF.R.U32.HI UR4, URZ, 0x6, UR44 ;  /* 0x000000063f047899 */ /* 0x000fe4000801162c */
[----:B------:R-:W-:Y:S02]  /*46f0*/  UISETP.GT.U32.AND UP0, UPT, UR44, 0x3f, UPT ;  /* 0x0000003f2c00788c */ /* 0x000fe4000bf04070 */
[----:B------:R-:W-:Y:S02]  /*4700*/  ULOP3.LUT UR4, UR4, 0x1, URZ, 0xc0, !UPT ;  /* 0x0000000104047892 */ /* 0x000fe4000f8ec03f */
[----:B------:R-:W-:-:S02]  /*4710*/  UISETP.LT.U32.AND UP0, UPT, UR49, 0x40, UP0 ;  /* 0x000000403100788c */ /* 0x000fc40008701070 */
[----:B------:R-:W-:Y:S02]  /*4720*/  UISETP.NE.U32.AND UP1, UPT, UR4, 0x1, UPT ;  /* 0x000000010400788c */ /* 0x000fe4000bf25070 */
[----:B------:R-:W-:Y:S02]  /*4730*/  USEL UR5, URZ, 0x1, !UP0 ;  /* 0x000000013f057887 */ /* 0x000fe4000c000000 */
[----:B------:R-:W-:Y:S02]  /*4740*/  UISETP.GT.U32.AND UP1, UPT, UR49, 0x3f, !UP1 ;  /* 0x0000003f3100788c */ /* 0x000fe4000cf24070 */
[----:B------:R-:W-:Y:S02]  /*4750*/  ULOP3.LUT UR44, UR44, 0x3f, URZ, 0xc0, !UPT ;  /* 0x0000003f2c2c7892 */ /* 0x000fe4000f8ec03f */
[----:B------:R-:W-:-:S04]  /*4760*/  USEL UR4, URZ, 0x1, !UP1 ;  /* 0x000000013f047887 */ /* 0x000fc8000c800000 */
[----:B------:R-:W-:Y:S01]  /*4770*/  ULOP3.LUT UR46, UR4, UR46, UR5, 0x96, !UPT ;  /* 0x0000002e042e7292 */ /* 0x000fe2000f8e9605 */
[----:B------:R-:W-:Y:S11]  /*4780*/  @P0 BRA `(.L_x_90) ;  /* 0xffffffd8003c0947 */ /* 0x000ff6000383ffff */
[----:B------:R-:W-:Y:S05]  /*4790*/  EXIT ;  /* 0x000000000000794d */ /* 0x000fea0003800000 */
.L_x_17:
[----:B------:R-:W-:-:S08]  /*47a0*/  ISETP.NE.AND P0, PT, RZ, UR6, PT ;  /* 0x00000006ff007c0c */ /* 0x000fd0000bf05270 */
[----:B------:R-:W0:-:S00]  /*47b0*/  USETMAXREG.DEALLOC.CTAPOOL 0x28 ;  /* 0x00000028000079c8 */ /* 0x000e0000080e0500 */
[----:B------:R-:W-:Y:S05]  /*47c0*/  @P0 EXIT ;  /* 0x000000000000094d */ /* 0x000fea0003800000 */
[----:B0-----:R-:W-:Y:S01]  /*47d0*/  LOP3.LUT P0, RZ, R0, 0xff, RZ, 0xc0, !PT ;  /* 0x000000ff00ff7812 */ /* 0x001fe2000780c0ff */
[----:B------:R-:W-:Y:S02]  /*47e0*/  IMAD.MOV.U32 R0, RZ, RZ, 0x1 ;  /* 0x00000001ff007424 */ /* 0x000fe400078e00ff */
[----:B------:R-:W-:-:S10]  /*47f0*/  IMAD.MOV.U32 R8, RZ, RZ, RZ ;  /* 0x000000ffff087224 */ /* 0x000fd400078e00ff */
[----:B------:R-:W-:Y:S05]  /*4800*/  @!P0 BRA `(.L_x_91) ;  /* 0x0000000c00388947 */ /* 0x000fea0003800000 */
[----:B------:R-:W0:Y:S01]  /*4810*/  S2R R11, SR_CgaCtaId ;  /* 0x00000000000b7919 */ /* 0x000e220000008800 */
[----:B------:R-:W-:Y:S01]  /*4820*/  LOP3.LUT P0, RZ, R3, 0x1f, RZ, 0xc0, !PT ;  /* 0x0000001f03ff7812 */ /* 0x000fe2000780c0ff */
[----:B------:R-:W-:Y:S01]  /*4830*/  ULDC UR5, c[0x0][0x658] ;  /* 0x0001960000057ab9 */ /* 0x000fe20000000800 */
[C---:B------:R-:W-:Y:S01]  /*4840*/  ISETP.NE.AND P3, PT, R4.reuse, RZ, PT ;  /* 0x000000ff0400720c */ /* 0x040fe20003f65270 */
[----:B------:R-:W-:Y:S01]  /*4850*/  UMOV UR6, 0xffffffff ;  /* 0xffffffff00067882 */ /* 0x000fe20000000000 */
[----:B------:R-:W-:Y:S01]  /*4860*/  ISETP.NE.OR P0, PT, R4, RZ, !P0 ;  /* 0x000000ff0400720c */ /* 0x000fe20004705670 */
[----:B------:R-:W-:Y:S01]  /*4870*/  IMAD.MOV.U32 R4, RZ, RZ, 0x300 ;  /* 0x00000300ff047424 */ /* 0x000fe200078e00ff */
[----:B------:R-:W-:Y:S01]  /*4880*/  BSSY B0, `(.L_x_91) ;  /* 0x00000c6000007945 */ /* 0x000fe20003800000 */
[----:B------:R-:W-:Y:S01]  /*4890*/  USHF.L.U32 UR6, UR6, UR5, URZ ;  /* 0x0000000506067299 */ /* 0x000fe2000800063f */
[----:B------:R-:W-:Y:S01]  /*48a0*/  IMAD.MOV.U32 R10, RZ, RZ, 0x1 ;  /* 0x00000001ff0a7424 */ /* 0x000fe200078e00ff */
[----:B------:R-:W-:Y:S01]  /*48b0*/  ULDC UR4, c[0x0][0x600] ;  /* 0x0001800000047ab9 */ /* 0x000fe20000000800 */
[----:B------:R-:W-:Y:S01]  /*48c0*/  IMAD.MOV.U32 R0, RZ, RZ, 0x1 ;  /* 0x00000001ff007424 */ /* 0x000fe200078e00ff */
[----:B------:R-:W-:Y:S01]  /*48d0*/  UMOV UR7, 0x1 ;  /* 0x0000000100077882 */ /* 0x000fe20000000000 */
[----:B------:R-:W-:Y:S01]  /*48e0*/  IMAD.MOV.U32 R8, RZ, RZ, RZ ;  /* 0x000000ffff087224 */ /* 0x000fe200078e00ff */
[----:B------:R-:W-:-:S02]  /*48f0*/  UIADD3 UR22, UR39, 0x1, URZ ;  /* 0x0000000127167890 */ /* 0x000fc4000fffe03f */
[----:B------:R-:W-:Y:S02]  /*4900*/  ULOP3.LUT UR23, UR36, 0x2, URZ, 0xfc, !UPT ;  /* 0x0000000224177892 */ /* 0x000fe4000f8efc3f */
[----:B------:R-:W-:Y:S02]  /*4910*/  UIADD3 UR4, UR4, -0x1, URZ ;  /* 0xffffffff04047890 */ /* 0x000fe4000fffe03f */
[----:B------:R-:W-:Y:S02]  /*4920*/  USHF.L.U32 UR5, UR7, UR5, URZ ;  /* 0x0000000507057299 */ /* 0x000fe4000800063f */
[----:B------:R-:W-:Y:S01]  /*4930*/  ULOP3.LUT UR6, URZ, UR6, URZ, 0x33, !UPT ;  /* 0x000000063f067292 */ /* 0x000fe2000f8e333f */
[----:B------:R-:W-:Y:S01]  /*4940*/  ULDC.64 UR20, c[0x0][0x198] ;  /* 0x0000660000147ab9 */ /* 0x000fe20000000a00 */
[----:B0-----:R-:W-:-:S05]  /*4950*/  LOP3.LUT R11, R11, 0x1, RZ, 0xc0, !PT ;  /* 0x000000010b0b7812 */ /* 0x001fca00078ec0ff */
[----:B------:R-:W-:-:S07]  /*4960*/  IMAD R9, R11, R4, 0x20500 ;  /* 0x000205000b097424 */ /* 0x000fce00078e0204 */
.L_x_103:
[----:B------:R-:W-:-:S03]  /*4970*/  UMOV UR7, 0xffffffff ;  /* 0xffffffff00077882 */ /* 0x000fc60000000000 */
[----:B------:R-:W-:Y:S05]  /*4980*/  BRA.DIV UR7, `(.L_x_92) ;  /* 0x0000003207607947 */ /* 0x000fea000b800000 */
[----:B------:R-:W-:-:S13]  /*4990*/  ELECT P6, URZ, PT ;  /* 0x00000000003f782f */ /* 0x000fda00038c0000 */
.L_x_176:
[----:B------:R-:W0:Y:S01]  /*49a0*/  LDC R3, c[0x0][0x28c] ;  /* 0x0000a300ff037b82 */ /* 0x000e220000000800 */
[----:B------:R-:W-:Y:S01]  /*49b0*/  BSSY B1, `(.L_x_93) ;  /* 0x000003b000017945 */ /* 0x000fe20003800000 */
[----:B0-----:R-:W-:-:S13]  /*49c0*/  ISETP.LT.OR P6, PT, R3, 0x1, !P6 ;  /* 0x000000010300780c */ /* 0x001fda00077c1670 */
[----:B------:R-:W-:Y:S05]  /*49d0*/  @P6 BRA `(.L_x_94) ;  /* 0x0000000000e06947 */ /* 0x000fea0003800000 */
[----:B------:R-:W-:Y:S02]  /*49e0*/  IMAD R18, R18, 0x2, R11 ;  /* 0x0000000212127824 */ /* 0x000fe400078e020b */
[----:B------:R-:W-:Y:S02]  /*49f0*/  IMAD.SHL.U32 R19, R19, 0x40, RZ ;  /* 0x0000004013137824 */ /* 0x000fe400078e00ff */
[----:B------:R-:W-:Y:S02]  /*4a00*/  IMAD.MOV.U32 R13, RZ, RZ, RZ ;  /* 0x000000ffff0d7224 */ /* 0x000fe400078e00ff */
[----:B------:R-:W-:Y:S02]  /*4a10*/  IMAD.U32 R14, RZ, RZ, UR22 ;  /* 0x00000016ff0e7e24 */ /* 0x000fe4000f8e00ff */
[----:B------:R-:W-:Y:S02]  /*4a20*/  IMAD.MOV.U32 R3, RZ, RZ, R0 ;  /* 0x000000ffff037224 */ /* 0x000fe400078e0000 */
[----:B------:R-:W-:-:S02]  /*4a30*/  IMAD.MOV.U32 R4, RZ, RZ, R8 ;  /* 0x000000ffff047224 */ /* 0x000fc400078e0008 */
[----:B------:R-:W-:-:S07]  /*4a40*/  IMAD R18, R18, 0x18, RZ ;  /* 0x0000001812127824 */ /* 0x000fce00078e02ff */
.L_x_98:
[----:B------:R-:W0:Y:S01]  /*4a50*/  S2R R6, SR_CgaCtaId ;  /* 0x0000000000067919 */ /* 0x000e220000008800 */
[----:B------:R-:W-:-:S04]  /*4a60*/  MOV R5, 0x400 ;  /* 0x0000040000057802 */ /* 0x000fc80000000f00 */
[----:B0-----:R-:W-:Y:S02]  /*4a70*/  LEA R7, R6, R5, 0x18 ;  /* 0x0000000506077211 */ /* 0x001fe400078ec0ff */
[----:B------:R-:W-:Y:S01]  /*4a80*/  SHF.L.U32 R5, R3, 0x1f, RZ ;  /* 0x0000001f03057819 */ /* 0x000fe200000006ff */
[----:B------:R-:W0:Y:S02]  /*4a90*/  @!P3 LDC R6, c[0x0][0x500] ;  /* 0x00014000ff06bb82 */ /* 0x000e240000000800 */
[----:B------:R-:W-:-:S04]  /*4aa0*/  IMAD R12, R4, 0x8, R7 ;  /* 0x00000008040c7824 */ /* 0x000fc800078e0207 */
[----:B------:R-:W1:Y:S02]  /*4ab0*/  SYNCS.PHASECHK.TRANS64.TRYWAIT P1, [R12+URZ+0x200], R5 ;  /* 0x000200050c0075a7 */ /* 0x000e64000802017f */
[----:B-1----:R-:W-:Y:S05]  /*4ac0*/  @!P1 BRA `(.L_x_95) ;  /* 0x0000003000309947 */ /* 0x002fea0003800000 */
.L_x_177:
[----:B------:R-:W-:Y:S01]  /*4ad0*/  UPRMT UR7, UR23, 0x9910, URZ ;  /* 0x0000991017077896 */ /* 0x000fe2000800003f */
[----:B0-----:R0:W-:Y:S03]  /*4ae0*/  @!P3 SYNCS.ARRIVE.TRANS64 RZ, [R12+URZ], R6 ;  /* 0x000000060cffb9a7 */ /* 0x0011e6000800003f */
[----:B------:R-:W-:-:S06]  /*4af0*/  UISETP.NE.AND UP0, UPT, UR7, 0x2, UPT ;  /* 0x000000020700788c */ /* 0x000fcc000bf05270 */
[----:B------:R-:W-:-:S13]  /*4b00*/  PLOP3.LUT P1, PT, PT, PT, UP0, 0x80, 0x0 ;  /* 0x000000000000781c */ /* 0x000fda0003f2f008 */
[----:B0-----:R-:W-:Y:S05]  /*4b10*/  @P1 BRA `(.L_x_96) ;  /* 0x0000000000041947 */ /* 0x001fea0003800000 */
[----:B------:R-:W-:Y:S01]  /*4b20*/  BPT.TRAP 0x1 ;  /* 0x000000040000795c */ /* 0x000fe20000300000 */
.L_x_96:
[----:B------:R-:W-:Y:S05]  /*4b30*/  @P0 BRA `(.L_x_97) ;  /* 0x0000000000040947 */ /* 0x000fea0003800000 */
[----:B------:R-:W-:Y:S01]  /*4b40*/  BPT.TRAP 0x1 ;  /* 0x000000040000795c */ /* 0x000fe20000300000 */
.L_x_97:
[C---:B-1----:R-:W-:Y:S01]  /*4b50*/  IMAD R5, R4.reuse, 0x800, R7 ;  /* 0x0000080004057824 */ /* 0x042fe200078e0207 */
[----:B------:R-:W-:Y:S01]  /*4b60*/  R2UR UR18, R7 ;  /* 0x00000000071272ca */ /* 0x000fe200000e0000 */
[----:B------:R-:W-:Y:S01]  /*4b70*/  IMAD R6, R4, 0x600, R9 ;  /* 0x0000060004067824 */ /* 0x000fe200078e0209 */
[----:B------:R-:W-:Y:S01]  /*4b80*/  R2UR UR9, R12 ;  /* 0x000000000c0972ca */ /* 0x000fe200000e0000 */
[----:B------:R-:W-:Y:S01]  /*4b90*/  VIADD R14, R14, 0xffffffff ;  /* 0xffffffff0e0e7836 */ /* 0x000fe20000000000 */
[----:B------:R-:W-:Y:S01]  /*4ba0*/  R2UR UR7, R5 ;  /* 0x00000000050772ca */ /* 0x000fe200000e0000 */
[----:B------:R-:W-:Y:S01]  /*4bb0*/  UIADD3 UR14, UP0, UR20, 0xf0, URZ ;  /* 0x000000f0140e7890 */ /* 0x000fe2000ff1e03f */
[----:B------:R-:W-:Y:S01]  /*4bc0*/  R2UR UR8, R6 ;  /* 0x00000000060872ca */ /* 0x000fe200000e0000 */
[----:B------:R-:W-:Y:S01]  /*4bd0*/  UIADD3 UR24, UP1, UR20, 0x1f0, URZ ;  /* 0x000001f014187890 */ /* 0x000fe2000ff3e03f */
[----:B------:R-:W-:Y:S01]  /*4be0*/  R2UR UR11, R19 ;  /* 0x00000000130b72ca */ /* 0x000fe200000e0000 */
[----:B------:R-:W-:Y:S01]  /*4bf0*/  UIADD3.X UR15, URZ, UR21, URZ, UP0, !UPT ;  /* 0x000000153f0f7290 */ /* 0x000fe200087fe43f */
[C---:B------:R-:W-:Y:S01]  /*4c00*/  R2UR UR10, R13.reuse ;  /* 0x000000000d0a72ca */ /* 0x040fe200000e0000 */
[----:B------:R-:W-:Y:S01]  /*4c10*/  VIADD R4, R4, 0x1 ;  /* 0x0000000104047836 */ /* 0x000fe20000000000 */
[----:B------:R-:W-:Y:S01]  /*4c20*/  R2UR UR12, R2 ;  /* 0x00000000020c72ca */ /* 0x000fe200000e0000 */
[----:B------:R-:W-:Y:S01]  /*4c30*/  UIADD3.X UR25, URZ, UR21, URZ, UP1, !UPT ;  /* 0x000000153f197290 */ /* 0x000fe20008ffe43f */
[----:B------:R-:W-:Y:S01]  /*4c40*/  R2UR UR19, R18 ;  /* 0x00000000121372ca */ /* 0x000fe200000e0000 */
[----:B------:R-:W-:Y:S01]  /*4c50*/  UMOV UR16, 0x0 ;  /* 0x0000000000107882 */ /* 0x000fe20000000000 */
[----:B------:R-:W-:Y:S01]  /*4c60*/  ISETP.GT.AND P2, PT, R14, 0x1, PT ;  /* 0x000000010e00780c */ /* 0x000fe20003f44270 */
[----:B------:R-:W-:Y:S01]  /*4c70*/  UIADD3 UR13, UR7, 0x500, URZ ;  /* 0x00000500070d7890 */ /* 0x000fe2000fffe03f */
[C---:B------:R-:W-:Y:S01]  /*4c80*/  ISETP.NE.AND P1, PT, R4.reuse, 0x40, PT ;  /* 0x000000400400780c */ /* 0x040fe20003f25270 */
[----:B------:R-:W-:Y:S01]  /*4c90*/  UIADD3 UR7, UR18, UR8, URZ ;  /* 0x0000000812077290 */ /* 0x000fe2000fffe03f */
[----:B------:R-:W-:Y:S01]  /*4ca0*/  VIADD R13, R13, 0x20 ;  /* 0x000000200d0d7836 */ /* 0x000fe20000000000 */
[----:B------:R-:W-:Y:S01]  /*4cb0*/  UMOV UR17, 0x10000000 ;  /* 0x1000000000117882 */ /* 0x000fe20000000000 */
[----:B------:R-:W-:Y:S01]  /*4cc0*/  UMOV UR26, 0x30000 ;  /* 0x00030000001a7882 */ /* 0x000fe20000000000 */
[----:B------:R-:W-:Y:S01]  /*4cd0*/  SEL R6, RZ, 0x1, P1 ;  /* 0x00000001ff067807 */ /* 0x000fe20000800000 */
[----:B------:R-:W-:Y:S01]  /*4ce0*/  UMOV UR8, UR13 ;  /* 0x0000000d00087c82 */ /* 0x000fe20008000000 */
[----:B------:R-:W-:Y:S01]  /*4cf0*/  SEL R4, R4, RZ, P1 ;  /* 0x000000ff04047207 */ /* 0x000fe20000800000 */
[----:B------:R0:W-:Y:S01]  /*4d00*/  UTMALDG.3D [UR8], [UR14], desc[UR16] ;  /* 0x000010080e0075b4 */ /* 0x0001e20008011000 */
[----:B------:R-:W-:Y:S01]  /*4d10*/  LOP3.LUT R3, R3, R6, RZ, 0x3c, !PT ;  /* 0x0000000603037212 */ /* 0x000fe200078e3cff */
[----:B0-----:R-:W-:Y:S01]  /*4d20*/  UMOV UR11, UR19 ;  /* 0x00000013000b7c82 */ /* 0x001fe20008000000 */
[----:B------:R-:W-:-:S02]  /*4d30*/  UMOV UR8, UR7 ;  /* 0x0000000700087c82 */ /* 0x000fc40008000000 */
[----:B------:R0:W-:Y:S02]  /*4d40*/  UTMALDG.3D.MULTICAST [UR8], [UR24], UR26, desc[UR16] ;  /* 0x00001008180073b4 */ /* 0x0001e4000801181a */
[----:B0-----:R-:W-:Y:S05]  /*4d50*/  @P2 BRA `(.L_x_98) ;  /* 0xfffffffc003c2947 */ /* 0x001fea000383ffff */
.L_x_94:
[----:B------:R-:W-:Y:S05]  /*4d60*/  BSYNC B1 ;  /* 0x0000000000017941 */ /* 0x000fea0003800000 */
.L_x_93:
[----:B------:R-:W-:Y:S01]  /*4d70*/  LOP3.LUT P4, RZ, R10, 0xff, RZ, 0xc0, !PT ;  /* 0x000000ff0aff7812 */ /* 0x000fe2000788c0ff */
[----:B------:R-:W-:Y:S01]  /*4d80*/  VIADD R8, R8, UR39 ;  /* 0x0000002708087c36 */ /* 0x000fe20008000000 */
[----:B------:R-:W-:Y:S01]  /*4d90*/  ULDC.64 UR8, c[0x0][0x650] ;  /* 0x0001940000087ab9 */ /* 0x000fe20000000a00 */
[----:B------:R-:W-:Y:S01]  /*4da0*/  BSSY B1, `(.L_x_99) ;  /* 0x0000071000017945 */ /* 0x000fe20003800000 */
[----:B------:R-:W-:Y:S01]  /*4db0*/  IMAD.MOV.U32 R19, RZ, RZ, -0x1 ;  /* 0xffffffffff137424 */ /* 0x000fe200078e00ff */
[----:B------:R-:W-:Y:S01]  /*4dc0*/  PRMT R10, RZ, 0x7610, R10 ;  /* 0x00007610ff0a7816 */ /* 0x000fe2000000000a */
[----:B------:R-:W-:Y:S01]  /*4dd0*/  IMAD.MOV.U32 R18, RZ, RZ, -0x1 ;  /* 0xffffffffff127424 */ /* 0x000fe200078e00ff */
[C---:B------:R-:W-:Y:S02]  /*4de0*/  ISETP.GT.U32.AND P1, PT, R8.reuse, 0x3f, PT ;  /* 0x0000003f0800780c */ /* 0x040fe40003f24070 */
[----:B------:R-:W-:Y:S02]  /*4df0*/  SHF.R.U32.HI R2, RZ, 0x6, R8 ;  /* 0x00000006ff027819 */ /* 0x000fe40000011608 */
[----:B------:R-:W-:-:S02]  /*4e00*/  LOP3.LUT R8, R8, 0x3f, RZ, 0xc0, !PT ;  /* 0x0000003f08087812 */ /* 0x000fc400078ec0ff */
[----:B------:R-:W0:Y:S01]  /*4e10*/  @P4 S2R R4, SR_CgaCtaId ;  /* 0x0000000000044919 */ /* 0x000e220000008800 */
[----:B------:R-:W-:Y:S02]  /*4e20*/  @P4 MOV R3, 0x400 ;  /* 0x0000040000034802 */ /* 0x000fe40000000f00 */
[----:B------:R-:W-:-:S04]  /*4e30*/  LOP3.LUT R2, R2, 0x1, RZ, 0xc0, !PT ;  /* 0x0000000102027812 */ /* 0x000fc800078ec0ff */
[----:B------:R-:W-:Y:S02]  /*4e40*/  ISETP.NE.U32.AND P2, PT, R2, 0x1, PT ;  /* 0x000000010200780c */ /* 0x000fe40003f45070 */
[----:B0-----:R-:W-:Y:S01]  /*4e50*/  @P4 LEA R3, R4, R3, 0x18 ;  /* 0x0000000304034211 */ /* 0x001fe200078ec0ff */
[----:B------:R-:W-:-:S03]  /*4e60*/  IMAD.U32 R4, RZ, RZ, UR39 ;  /* 0x00000027ff047e24 */ /* 0x000fc6000f8e00ff */
[----:B------:R0:W-:Y:S01]  /*4e70*/  @P4 SYNCS.ARRIVE.TRANS64.A1T0 RZ, [R3+URZ+0x438], RZ ;  /* 0x000438ff03ff49a7 */ /* 0x0001e2000810003f */
[----:B------:R-:W-:Y:S02]  /*4e80*/  IADD3 R16, P4, R16, UR54, RZ ;  /* 0x0000003610107c10 */ /* 0x000fe4000ff9e0ff */
[----:B------:R-:W-:Y:S02]  /*4e90*/  ISETP.LT.U32.AND P1, PT, R4, 0x40, P1 ;  /* 0x000000400400780c */ /* 0x000fe40000f21070 */
[----:B------:R-:W-:Y:S02]  /*4ea0*/  IADD3.X R17, R17, UR37, RZ, P4, !PT ;  /* 0x0000002511117c10 */ /* 0x000fe4000a7fe4ff */
[----:B------:R-:W-:Y:S02]  /*4eb0*/  ISETP.GE.U32.AND P4, PT, R16, UR8, PT ;  /* 0x0000000810007c0c */ /* 0x000fe4000bf86070 */
[----:B0-----:R-:W-:Y:S02]  /*4ec0*/  SEL R3, RZ, 0x1, !P1 ;  /* 0x00000001ff037807 */ /* 0x001fe40004800000 */
[----:B------:R-:W-:-:S02]  /*4ed0*/  ISETP.GE.U32.AND.EX P1, PT, R17, UR9, PT, P4 ;  /* 0x0000000911007c0c */ /* 0x000fc4000bf26140 */
[----:B------:R-:W-:-:S04]  /*4ee0*/  ISETP.GT.U32.AND P2, PT, R4, 0x3f, !P2 ;  /* 0x0000003f0400780c */ /* 0x000fc80005744070 */
[----:B------:R-:W-:-:S04]  /*4ef0*/  SEL R2, RZ, 0x1, !P2 ;  /* 0x00000001ff027807 */ /* 0x000fc80005000000 */
[--C-:B------:R-:W-:Y:S01]  /*4f00*/  LOP3.LUT R0, R2, R0, R3.reuse, 0x96, !PT ;  /* 0x0000000002007212 */ /* 0x100fe200078e9603 */
[----:B------:R-:W-:Y:S01]  /*4f10*/  IMAD.MOV.U32 R2, RZ, RZ, -0x1 ;  /* 0xffffffffff027424 */ /* 0x000fe200078e00ff */
[----:B------:R-:W-:Y:S01]  /*4f20*/  PRMT R3, RZ, 0x7610, R3 ;  /* 0x00007610ff037816 */ /* 0x000fe20000000003 */
[----:B------:R-:W-:Y:S06]  /*4f30*/  @P1 BRA `(.L_x_100) ;  /* 0x00000004005c1947 */ /* 0x000fec0003800000 */
[----:B------:R-:W0:Y:S01]  /*4f40*/  S2UR UR7, SR_CTAID.X ;  /* 0x00000000000779c3 */ /* 0x000e220000002500 */
[----:B------:R-:W-:Y:S01]  /*4f50*/  ULDC.64 UR8, c[0x0][0x628] ;  /* 0x00018a0000087ab9 */ /* 0x000fe20000000a00 */
[----:B------:R-:W-:Y:S01]  /*4f60*/  ULDC UR10, c[0x0][0x150] ;  /* 0x00005400000a7ab9 */ /* 0x000fe20000000800 */
[----:B------:R-:W-:Y:S01]  /*4f70*/  ISETP.NE.U32.AND P1, PT, RZ, UR8, PT ;  /* 0x00000008ff007c0c */ /* 0x000fe2000bf25070 */
[----:B------:R-:W-:Y:S01]  /*4f80*/  ULDC UR11, c[0x0][0x630] ;  /* 0x00018c00000b7ab9 */ /* 0x000fe20000000800 */
[----:B------:R-:W-:Y:S01]  /*4f90*/  ULDC UR13, c[0x0][0x154] ;  /* 0x00005500000d7ab9 */ /* 0x000fe20000000800 */
[----:B------:R-:W-:Y:S01]  /*4fa0*/  IMAD.MOV.U32 R2, RZ, RZ, R16 ;  /* 0x000000ffff027224 */ /* 0x000fe200078e0010 */
[----:B------:R-:W-:Y:S01]  /*4fb0*/  ISETP.NE.AND.EX P1, PT, RZ, UR9, PT, P1 ;  /* 0x00000009ff007c0c */ /* 0x000fe2000bf25310 */
[----:B------:R-:W1:Y:S01]  /*4fc0*/  S2UR UR12, SR_CTAID.Y ;  /* 0x00000000000c79c3 */ /* 0x000e620000002600 */
[----:B0-----:R-:W-:-:S05]  /*4fd0*/  I2FP.F32.U32 R3, UR7 ;  /* 0x0000000700037c45 */ /* 0x001fca0008201000 */
[----:B------:R-:W-:Y:S01]  /*4fe0*/  FMUL R14, R3, UR10 ;  /* 0x0000000a030e7c20 */ /* 0x000fe20008400000 */
[----:B------:R-:W-:-:S05]  /*4ff0*/  IMAD.MOV.U32 R3, RZ, RZ, R17 ;  /* 0x000000ffff037224 */ /* 0x000fca00078e0011 */
[----:B------:R-:W-:Y:S05]  /*5000*/  @!P1 BRA `(.L_x_101) ;  /* 0x0000000000289947 */ /* 0x000fea0003800000 */
[----:B------:R-:W-:Y:S02]  /*5010*/  ULDC UR10, c[0x0][0x634] ;  /* 0x00018d00000a7ab9 */ /* 0x000fe40000000800 */
[----:B------:R-:W-:-:S05]  /*5020*/  IADD3 R7, P1, R16, UR10, RZ ;  /* 0x0000000a10077c10 */ /* 0x000fca000ff3e0ff */
[----:B------:R-:W-:-:S04]  /*5030*/  IMAD.X R13, RZ, RZ, R17, P1 ;  /* 0x000000ffff0d7224 */ /* 0x000fc800008e0611 */
[----:B------:R-:W-:-:S04]  /*5040*/  IMAD.WIDE.U32 R4, R13, UR8, RZ ;  /* 0x000000080d047c25 */ /* 0x000fc8000f8e00ff */
[----:B------:R-:W-:-:S04]  /*5050*/  IMAD.WIDE.U32 R4, P1, R7, UR9, R4 ;  /* 0x0000000907047c25 */ /* 0x000fc8000f820004 */
[----:B------:R-:W-:-:S04]  /*5060*/  IMAD.WIDE.U32 R6, R7, UR8, RZ ;  /* 0x0000000807067c25 */ /* 0x000fc8000f8e00ff */
[----:B------:R-:W-:Y:S01]  /*5070*/  IMAD.X R3, RZ, RZ, RZ, P1 ;  /* 0x000000ffff037224 */ /* 0x000fe200008e06ff */
[----:B------:R-:W-:Y:S01]  /*5080*/  IADD3 RZ, P1, R7, R4, RZ ;  /* 0x0000000407ff7210 */ /* 0x000fe20007f3e0ff */
[----:B------:R-:W-:-:S04]  /*5090*/  IMAD.MOV.U32 R2, RZ, RZ, R5 ;  /* 0x000000ffff027224 */ /* 0x000fc800078e0005 */
[----:B------:R-:W-:-:S08]  /*50a0*/  IMAD.WIDE.U32.X R2, R13, UR9, R2, P1 ;  /* 0x000000090d027c25 */ /* 0x000fd000088e0402 */
.L_x_101:
[--C-:B------:R-:W-:Y:S01]  /*50b0*/  SHF.R.U64 R12, R2, UR11, R3.reuse ;  /* 0x0000000b020c7c19 */ /* 0x100fe20008001203 */
[----:B------:R-:W0:Y:S01]  /*50c0*/  F2I.U32.TRUNC.NTZ R14, R14 ;  /* 0x0000000e000e7305 */ /* 0x000e22000020f000 */
[----:B------:R-:W-:Y:S01]  /*50d0*/  SHF.R.U32.HI R2, RZ, UR11, R3 ;  /* 0x0000000bff027c19 */ /* 0x000fe20008011603 */
[----:B------:R-:W-:Y:S01]  /*50e0*/  ULDC.64 UR8, c[0x0][0x620] ;  /* 0x0001880000087ab9 */ /* 0x000fe20000000a00 */
[----:B------:R-:W-:Y:S01]  /*50f0*/  IADD3 R5, P1, RZ, -R12, RZ ;  /* 0x8000000cff057210 */ /* 0x000fe20007f3e0ff */
[----:B------:R-:W-:Y:S01]  /*5100*/  ULDC.64 UR14, c[0x0][0x640] ;  /* 0x00019000000e7ab9 */ /* 0x000fe20000000a00 */
[----:B-1----:R-:W-:Y:S01]  /*5110*/  I2FP.F32.U32 R4, UR12 ;  /* 0x0000000c00047c45 */ /* 0x002fe20008201000 */
[----:B------:R-:W1:Y:S01]  /*5120*/  LDC R13, c[0x0][0x610] ;  /* 0x00018400ff0d7b82 */ /* 0x000e620000000800 */
[----:B------:R-:W-:Y:S01]  /*5130*/  ULDC UR11, c[0x0][0x658] ;  /* 0x00019600000b7ab9 */ /* 0x000fe20000000800 */
[----:B------:R-:W-:Y:S01]  /*5140*/  IMAD.X R2, RZ, RZ, ~R2, P1 ;  /* 0x000000ffff027224 */ /* 0x000fe200008e0e02 */
[----:B------:R-:W-:Y:S01]  /*5150*/  ISETP.NE.U32.AND P1, PT, RZ, UR14, PT ;  /* 0x0000000eff007c0c */ /* 0x000fe2000bf25070 */
[----:B------:R-:W-:Y:S01]  /*5160*/  FMUL R6, R4, UR13 ;  /* 0x0000000d04067c20 */ /* 0x000fe20008400000 */
[----:B------:R-:W-:Y:S01]  /*5170*/  ULDC UR13, c[0x0][0x648] ;  /* 0x00019200000d7ab9 */ /* 0x000fe20000000800 */
[----:B------:R-:W-:Y:S01]  /*5180*/  IMAD R4, R2, UR8, RZ ;  /* 0x0000000802047c24 */ /* 0x000fe2000f8e02ff */
[----:B------:R-:W-:Y:S01]  /*5190*/  ISETP.NE.AND.EX P1, PT, RZ, UR15, PT, P1 ;  /* 0x0000000fff007c0c */ /* 0x000fe2000bf25310 */
[C---:B------:R-:W-:Y:S01]  /*51a0*/  IMAD.WIDE.U32 R2, R5.reuse, UR8, R16 ;  /* 0x0000000805027c25 */ /* 0x040fe2000f8e0010 */
[----:B0-----:R-:W-:Y:S01]  /*51b0*/  R2UR UR8, R14 ;  /* 0x000000000e0872ca */ /* 0x001fe200000e0000 */
[----:B------:R-:W0:Y:S02]  /*51c0*/  F2I.U32.TRUNC.NTZ R6, R6 ;  /* 0x0000000600067305 */ /* 0x000e24000020f000 */
[----:B------:R-:W-:Y:S01]  /*51d0*/  IMAD R5, R5, UR9, R4 ;  /* 0x0000000905057c24 */ /* 0x000fe2000f8e0204 */
[----:B------:R-:W-:-:S03]  /*51e0*/  ULDC UR9, c[0x0][0x618] ;  /* 0x0001860000097ab9 */ /* 0x000fc60000000800 */
[----:B------:R-:W-:-:S05]  /*51f0*/  IMAD.IADD R3, R3, 0x1, R5 ;  /* 0x0000000103037824 */ /* 0x000fca00078e0205 */
[--C-:B------:R-:W-:Y:S02]  /*5200*/  SHF.R.U64 R14, R2, UR9, R3.reuse ;  /* 0x00000009020e7c19 */ /* 0x100fe40008001203 */
[----:B------:R-:W-:Y:S01]  /*5210*/  SHF.R.U32.HI R3, RZ, UR9, R3 ;  /* 0x00000009ff037c19 */ /* 0x000fe20008011603 */
[----:B------:R-:W-:Y:S01]  /*5220*/  ULDC UR9, c[0x0][0x608] ;  /* 0x0001820000097ab9 */ /* 0x000fe20000000800 */
[----:B0-----:R-:W-:Y:S02]  /*5230*/  R2UR UR10, R6 ;  /* 0x00000000060a72ca */ /* 0x001fe400000e0000 */
[--C-:B------:R-:W-:Y:S02]  /*5240*/  SHF.R.U64 R18, R14, UR9, R3.reuse ;  /* 0x000000090e127c19 */ /* 0x100fe40008001203 */
[----:B------:R-:W-:Y:S01]  /*5250*/  SHF.R.U32.HI R3, RZ, UR9, R3 ;  /* 0x00000009ff037c19 */ /* 0x000fe20008011603 */
[----:B------:R-:W-:-:S03]  /*5260*/  UIADD3 UR9, -UR8, URZ, URZ ;  /* 0x0000003f08097290 */ /* 0x000fc6000fffe13f */
[--C-:B------:R-:W-:Y:S01]  /*5270*/  SHF.R.U64 R20, R18, UR11, R3.reuse ;  /* 0x0000000b12147c19 */ /* 0x100fe20008001203 */
[----:B------:R-:W-:Y:S01]  /*5280*/  ULDC UR8, c[0x0][0x144] ;  /* 0x0000510000087ab9 */ /* 0x000fe20000000800 */
[----:B------:R-:W-:-:S03]  /*5290*/  SHF.R.U32.HI R3, RZ, UR11, R3 ;  /* 0x0000000bff037c19 */ /* 0x000fc60008011603 */
[----:B------:R-:W-:Y:S01]  /*52a0*/  IMAD.MOV.U32 R2, RZ, RZ, R20 ;  /* 0x000000ffff027224 */ /* 0x000fe200078e0014 */
[----:B------:R-:W-:Y:S06]  /*52b0*/  @!P1 BRA `(.L_x_102) ;  /* 0x0000000000289947 */ /* 0x000fec0003800000 */
        /* <DEDUP_REMOVED lines=10> */
.L_x_102:
[----:B------:R-:W-:Y:S01]  /*5360*/  UISETP.NE.AND UP0, UPT, UR38, URZ, UPT ;  /* 0x0000003f2600728c */ /* 0x000fe2000bf05270 */
[----:B------:R-:W-:Y:S01]  /*5370*/  SHF.R.U64 R3, R2, UR13, R3 ;  /* 0x0000000d02037c19 */ /* 0x000fe20008001203 */
[----:B------:R-:W-:Y:S01]  /*5380*/  UIADD3 UR10, -UR10, URZ, URZ ;  /* 0x0000003f0a0a7290 */ /* 0x000fe2000fffe13f */
[----:B------:R-:W-:Y:S01]  /*5390*/  LOP3.LUT R2, R18, UR6, RZ, 0xc0, !PT ;  /* 0x0000000612027c12 */ /* 0x000fe2000f8ec0ff */
[----:B------:R-:W-:Y:S02]  /*53a0*/  UIMAD UR7, UR8, UR9, UR7 ;  /* 0x00000009080772a4 */ /* 0x000fe4000f8e0207 */
[----:B------:R-:W-:Y:S01]  /*53b0*/  IMAD.MOV R5, RZ, RZ, -R3 ;  /* 0x000000ffff057224 */ /* 0x000fe200078e0a03 */
[----:B------:R-:W-:Y:S01]  /*53c0*/  ULDC UR8, c[0x0][0x148] ;  /* 0x0000520000087ab9 */ /* 0x000fe20000000800 */
[----:B------:R-:W-:Y:S01]  /*53d0*/  IMAD R4, R3, UR5, R2 ;  /* 0x0000000503047c24 */ /* 0x000fe2000f8e0202 */
[----:B------:R-:W-:Y:S02]  /*53e0*/  LOP3.LUT R3, R14, UR4, RZ, 0xc0, !PT ;  /* 0x000000040e037c12 */ /* 0x000fe4000f8ec0ff */
[----:B------:R-:W-:Y:S01]  /*53f0*/  @UP0 UIMAD UR7, UR8, UR10, UR12 ;  /* 0x0000000a080702a4 */ /* 0x000fe2000f8e020c */
[----:B------:R-:W-:-:S02]  /*5400*/  PLOP3.LUT P1, PT, PT, PT, UP0, 0x80, 0x0 ;  /* 0x000000000000781c */ /* 0x000fc40003f2f008 */
[----:B------:R-:W-:Y:S02]  /*5410*/  ULDC UR8, c[0x0][0x638] ;  /* 0x00018e0000087ab9 */ /* 0x000fe40000000800 */
[----:B------:R-:W-:Y:S02]  /*5420*/  IMAD R2, R5, UR8, R20 ;  /* 0x0000000805027c24 */ /* 0x000fe4000f8e0214 */
[----:B-1----:R-:W-:Y:S01]  /*5430*/  IMAD R13, R4, R13, UR7 ;  /* 0x00000007040d7e24 */ /* 0x002fe2000f8e020d */
[----:B------:R-:W-:Y:S01]  /*5440*/  ULDC UR7, c[0x0][0x600] ;  /* 0x0001800000077ab9 */ /* 0x000fe20000000800 */
[----:B------:R-:W-:Y:S02]  /*5450*/  IMAD.MOV.U32 R4, RZ, RZ, 0x1 ;  /* 0x00000001ff047424 */ /* 0x000fe400078e00ff */
[----:B------:R-:W-:-:S03]  /*5460*/  IMAD R2, R2, UR7, R3 ;  /* 0x0000000702027c24 */ /* 0x000fc6000f8e0203 */
[----:B------:R-:W-:Y:S02]  /*5470*/  PRMT R3, R4, 0x7610, R3 ;  /* 0x0000761004037816 */ /* 0x000fe40000000003 */
[----:B------:R-:W-:Y:S02]  /*5480*/  SEL R18, R2, R13, !P1 ;  /* 0x0000000d02127207 */ /* 0x000fe40004800000 */
[----:B------:R-:W-:Y:S01]  /*5490*/  SEL R19, R13, R2, !P1 ;  /* 0x000000020d137207 */ /* 0x000fe20004800000 */
[----:B------:R-:W-:-:S07]  /*54a0*/  IMAD.MOV.U32 R2, RZ, RZ, R12 ;  /* 0x000000ffff027224 */ /* 0x000fce00078e000c */
.L_x_100:
[----:B------:R-:W-:Y:S05]  /*54b0*/  BSYNC B1 ;  /* 0x0000000000017941 */ /* 0x000fea0003800000 */
.L_x_99:
[----:B------:R-:W-:-:S13]  /*54c0*/  LOP3.LUT P1, RZ, R3, 0xff, RZ, 0xc0, !PT ;  /* 0x000000ff03ff7812 */ /* 0x000fda000782c0ff */
[----:B------:R-:W-:Y:S05]  /*54d0*/  @P1 BRA `(.L_x_103) ;  /* 0xfffffff400241947 */ /* 0x000fea000383ffff */
[----:B------:R-:W-:Y:S05]  /*54e0*/  BSYNC B0 ;  /* 0x0000000000007941 */ /* 0x000fea0003800000 */
.L_x_91:
[----:B------:R-:W-:-:S03]  /*54f0*/  UMOV UR7, 0xffffffff ;  /* 0xffffffff00077882 */ /* 0x000fc60000000000 */
[----:B------:R-:W-:Y:S05]  /*5500*/  BRA.DIV UR7, `(.L_x_104) ;  /* 0x0000002607b47947 */ /* 0x000fea000b800000 */
[----:B------:R-:W-:-:S13]  /*5510*/  ELECT P6, URZ, PT ;  /* 0x00000000003f782f */ /* 0x000fda00038c0000 */
.L_x_180:
[----:B------:R-:W-:Y:S04]  /*5520*/  BSSY B0, `(.L_x_105) ;  /* 0x0000248000007945 */ /* 0x000fe80003800000 */
[----:B------:R-:W-:Y:S05]  /*5530*/  @!P6 BRA `(.L_x_106) ;  /* 0x000000240018e947 */ /* 0x000fea0003800000 */
[----:B------:R-:W-:-:S04]  /*5540*/  ULOP3.LUT UR7, UR36, 0x2, URZ, 0xfc, !UPT ;  /* 0x0000000224077892 */ /* 0x000fc8000f8efc3f */
[----:B------:R-:W-:-:S06]  /*5550*/  UISETP.NE.AND UP0, UPT, UR7, 0x3, UPT ;  /* 0x000000030700788c */ /* 0x000fcc000bf05270 */
[----:B------:R-:W-:-:S13]  /*5560*/  PLOP3.LUT P0, PT, PT, PT, UP0, 0x80, 0x0 ;  /* 0x000000000000781c */ /* 0x000fda0003f0f008 */
[----:B------:R-:W-:Y:S05]  /*5570*/  @!P0 BRA `(.L_x_107) ;  /* 0x0000000000048947 */ /* 0x000fea0003800000 */
[----:B------:R-:W-:Y:S01]  /*5580*/  BPT.TRAP 0x1 ;  /* 0x000000040000795c */ /* 0x000fe20000300000 */
.L_x_107:
[----:B------:R-:W0:Y:S01]  /*5590*/  S2R R3, SR_CgaCtaId ;  /* 0x0000000000037919 */ /* 0x000e220000008800 */
[----:B------:R-:W-:-:S04]  /*55a0*/  MOV R2, 0x400 ;  /* 0x0000040000027802 */ /* 0x000fc80000000f00 */
[----:B0-----:R-:W-:Y:S02]  /*55b0*/  LEA R3, R3, R2, 0x18 ;  /* 0x0000000203037211 */ /* 0x001fe400078ec0ff */
[----:B------:R-:W-:-:S03]  /*55c0*/  SHF.L.U32 R2, R0, 0x1f, RZ ;  /* 0x0000001f00027819 */ /* 0x000fc600000006ff */
[----:B------:R-:W-:-:S04]  /*55d0*/  VIADD R3, R3, 0x200 ;  /* 0x0000020003037836 */ /* 0x000fc80000000000 */
[C---:B------:R-:W-:Y:S02]  /*55e0*/  IMAD R7, R8.reuse, 0x8, R3 ;  /* 0x0000000808077824 */ /* 0x040fe400078e0203 */
[----:B------:R-:W-:Y:S02]  /*55f0*/  VIADD R8, R8, 0x1 ;  /* 0x0000000108087836 */ /* 0x000fe40000000000 */
[----:B------:R-:W0:Y:S03]  /*5600*/  SYNCS.PHASECHK.TRANS64.TRYWAIT P0, [R7+URZ], R2 ;  /* 0x00000002070075a7 */ /* 0x000e26000800017f */
[----:B------:R-:W-:-:S04]  /*5610*/  ISETP.NE.AND P1, PT, R8, 0x40, PT ;  /* 0x000000400800780c */ /* 0x000fc80003f25270 */
[----:B------:R-:W-:Y:S02]  /*5620*/  SEL R5, RZ, 0x1, P1 ;  /* 0x00000001ff057807 */ /* 0x000fe40000800000 */
[----:B------:R-:W-:Y:S02]  /*5630*/  SEL R8, R8, RZ, P1 ;  /* 0x000000ff08087207 */ /* 0x000fe40000800000 */
[----:B------:R-:W-:-:S03]  /*5640*/  LOP3.LUT R5, R0, R5, RZ, 0x3c, !PT ;  /* 0x0000000500057212 */ /* 0x000fc600078e3cff */
[----:B------:R-:W-:Y:S01]  /*5650*/  IMAD R9, R8, 0x8, R3 ;  /* 0x0000000808097824 */ /* 0x000fe200078e0203 */
[----:B------:R-:W-:Y:S01]  /*5660*/  SHF.L.U32 R4, R5, 0x1f, RZ ;  /* 0x0000001f05047819 */ /* 0x000fe200000006ff */
[----:B0-----:R-:W-:Y:S06]  /*5670*/  @!P0 BRA `(.L_x_108) ;  /* 0x0000002400788947 */ /* 0x001fec0003800000 */
.L_x_181:
[----:B------:R-:W1:Y:S01]  /*5680*/  SYNCS.PHASECHK.TRANS64.TRYWAIT P0, [R9+URZ], R4 ;  /* 0x00000004090075a7 */ /* 0x000e62000800017f */
[----:B------:R-:W-:-:S05]  /*5690*/  VIADD R0, R8, 0x1 ;  /* 0x0000000108007836 */ /* 0x000fca0000000000 */
[----:B------:R-:W-:-:S04]  /*56a0*/  ISETP.NE.AND P1, PT, R0, 0x40, PT ;  /* 0x000000400000780c */ /* 0x000fc80003f25270 */
[----:B0-----:R-:W-:Y:S02]  /*56b0*/  SEL R2, RZ, 0x1, P1 ;  /* 0x00000001ff027807 */ /* 0x001fe40000800000 */
[----:B------:R-:W-:Y:S02]  /*56c0*/  SEL R0, R0, RZ, P1 ;  /* 0x000000ff00007207 */ /* 0x000fe40000800000 */
[----:B------:R-:W-:-:S03]  /*56d0*/  LOP3.LUT R7, R5, R2, RZ, 0x3c, !PT ;  /* 0x0000000205077212 */ /* 0x000fc600078e3cff */
[----:B------:R-:W-:Y:S01]  /*56e0*/  IMAD R6, R0, 0x8, R3 ;  /* 0x0000000800067824 */ /* 0x000fe200078e0203 */
[----:B------:R-:W-:Y:S01]  /*56f0*/  SHF.L.U32 R5, R7, 0x1f, RZ ;  /* 0x0000001f07057819 */ /* 0x000fe200000006ff */
[----:B-1----:R-:W-:Y:S06]  /*5700*/  @!P0 BRA `(.L_x_109) ;  /* 0x0000002400688947 */ /* 0x002fec0003800000 */
.L_x_182:
[----:B------:R-:W1:Y:S01]  /*5710*/  SYNCS.PHASECHK.TRANS64.TRYWAIT P0, [R6+URZ], R5 ;  /* 0x00000005060075a7 */ /* 0x000e62000800017f */
[----:B------:R-:W-:-:S05]  /*5720*/  VIADD R0, R0, 0x1 ;  /* 0x0000000100007836 */ /* 0x000fca0000000000 */
[----:B------:R-:W-:-:S04]  /*5730*/  ISETP.NE.AND P1, PT, R0, 0x40, PT ;  /* 0x000000400000780c */ /* 0x000fc80003f25270 */
[----:B------:R-:W-:Y:S02]  /*5740*/  SEL R2, RZ, 0x1, P1 ;  /* 0x00000001ff027807 */ /* 0x000fe40000800000 */
[----:B------:R-:W-:Y:S02]  /*5750*/  SEL R0, R0, RZ, P1 ;  /* 0x000000ff00007207 */ /* 0x000fe40000800000 */
[----:B------:R-:W-:-:S03]  /*5760*/  LOP3.LUT R7, R7, R2, RZ, 0x3c, !PT ;  /* 0x0000000207077212 */ /* 0x000fc600078e3cff */
[----:B0-----:R-:W-:Y:S01]  /*5770*/  IMAD R9, R0, 0x8, R3 ;  /* 0x0000000800097824 */ /* 0x001fe200078e0203 */
[----:B------:R-:W-:Y:S01]  /*5780*/  SHF.L.U32 R4, R7, 0x1f, RZ ;  /* 0x0000001f07047819 */ /* 0x000fe200000006ff */
[----:B-1----:R-:W-:Y:S06]  /*5790*/  @!P0 BRA `(.L_x_110) ;  /* 0x0000002400588947 */ /* 0x002fec0003800000 */
.L_x_183:
        /* <DEDUP_REMOVED lines=9> */
.L_x_184:
        /* <DEDUP_REMOVED lines=9> */
.L_x_185:
        /* <DEDUP_REMOVED lines=9> */
.L_x_186:
        /* <DEDUP_REMOVED lines=9> */
.L_x_187:
        /* <DEDUP_REMOVED lines=9> */
.L_x_188:
        /* <DEDUP_REMOVED lines=9> */
.L_x_189:
        /* <DEDUP_REMOVED lines=9> */
.L_x_190:
        /* <DEDUP_REMOVED lines=9> */
.L_x_191:
        /* <DEDUP_REMOVED lines=9> */
.L_x_192:
        /* <DEDUP_REMOVED lines=9> */
.L_x_193:
        /* <DEDUP_REMOVED lines=9> */
.L_x_194:
        /* <DEDUP_REMOVED lines=9> */
.L_x_195:
        /* <DEDUP_REMOVED lines=9> */
.L_x_196:
        /* <DEDUP_REMOVED lines=9> */
.L_x_197:
        /* <DEDUP_REMOVED lines=9> */
.L_x_198:
        /* <DEDUP_REMOVED lines=9> */
.L_x_199:
        /* <DEDUP_REMOVED lines=9> */
.L_x_200:
        /* <DEDUP_REMOVED lines=9> */
.L_x_201:
        /* <DEDUP_REMOVED lines=9> */
.L_x_202:
        /* <DEDUP_REMOVED lines=9> */
.L_x_203:
        /* <DEDUP_REMOVED lines=9> */
.L_x_204:
        /* <DEDUP_REMOVED lines=9> */
.L_x_205:
        /* <DEDUP_REMOVED lines=9> */
.L_x_206:
        /* <DEDUP_REMOVED lines=9> */
.L_x_207:
        /* <DEDUP_REMOVED lines=9> */
.L_x_208:
        /* <DEDUP_REMOVED lines=9> */
.L_x_209:
        /* <DEDUP_REMOVED lines=9> */
.L_x_210:
        /* <DEDUP_REMOVED lines=9> */
.L_x_211:
        /* <DEDUP_REMOVED lines=9> */
.L_x_212:
        /* <DEDUP_REMOVED lines=9> */
.L_x_213:
        /* <DEDUP_REMOVED lines=9> */
.L_x_214:
        /* <DEDUP_REMOVED lines=9> */
.L_x_215:
        /* <DEDUP_REMOVED lines=9> */
.L_x_216:
        /* <DEDUP_REMOVED lines=9> */
.L_x_217:
        /* <DEDUP_REMOVED lines=9> */
.L_x_218:
        /* <DEDUP_REMOVED lines=9> */
.L_x_219:
        /* <DEDUP_REMOVED lines=9> */
.L_x_220:
        /* <DEDUP_REMOVED lines=9> */
.L_x_221:
        /* <DEDUP_REMOVED lines=9> */
.L_x_222:
        /* <DEDUP_REMOVED lines=9> */
.L_x_223:
        /* <DEDUP_REMOVED lines=9> */
.L_x_224:
        /* <DEDUP_REMOVED lines=9> */
.L_x_225:
        /* <DEDUP_REMOVED lines=9> */
.L_x_226:
        /* <DEDUP_REMOVED lines=9> */
.L_x_227:
        /* <DEDUP_REMOVED lines=9> */
.L_x_228:
        /* <DEDUP_REMOVED lines=9> */
.L_x_229:
        /* <DEDUP_REMOVED lines=9> */
.L_x_230:
        /* <DEDUP_REMOVED lines=9> */
.L_x_231:
        /* <DEDUP_REMOVED lines=9> */
.L_x_232:
        /* <DEDUP_REMOVED lines=9> */
.L_x_233:
        /* <DEDUP_REMOVED lines=9> */
.L_x_234:
        /* <DEDUP_REMOVED lines=9> */
.L_x_235:
        /* <DEDUP_REMOVED lines=9> */
.L_x_236:
        /* <DEDUP_REMOVED lines=9> */
.L_x_237:
        /* <DEDUP_REMOVED lines=9> */
.L_x_238:
        /* <DEDUP_REMOVED lines=9> */
.L_x_239:
        /* <DEDUP_REMOVED lines=9> */
.L_x_240:
        /* <DEDUP_REMOVED lines=9> */
.L_x_241:
        /* <DEDUP_REMOVED lines=9> */
.L_x_242:
[----:B------:R-:W1:Y:S01]  /*78d0*/  SYNCS.PHASECHK.TRANS64.TRYWAIT P0, [R6+URZ], R5 ;  /* 0x00000005060075a7 */ /* 0x000e62000800017f */
[----:B------:R-:W-:-:S05]  /*78e0*/  VIADD R0, R0, 0x1 ;  /* 0x0000000100007836 */ /* 0x000fca0000000000 */
[----:B------:R-:W-:-:S04]  /*78f0*/  ISETP.NE.AND P1, PT, R0, 0x40, PT ;  /* 0x000000400000780c */ /* 0x000fc80003f25270 */
[----:B------:R-:W-:Y:S02]  /*7900*/  SEL R2, RZ, 0x1, P1 ;  /* 0x00000001ff027807 */ /* 0x000fe40000800000 */
[----:B------:R-:W-:Y:S02]  /*7910*/  SEL R0, R0, RZ, P1 ;  /* 0x000000ff00007207 */ /* 0x000fe40000800000 */
[----:B------:R-:W-:Y:S01]  /*7920*/  LOP3.LUT R2, R7, R2, RZ, 0x3c, !PT ;  /* 0x0000000207027212 */ /* 0x000fe200078e3cff */
[----:B-1----:R-:W-:Y:S06]  /*7930*/  @!P0 BRA `(.L_x_170) ;  /* 0x0000001400a08947 */ /* 0x002fec0003800000 */
.L_x_243:
[----:B------:R-:W-:Y:S01]  /*7940*/  IMAD R3, R0, 0x8, R3 ;  /* 0x0000000800037824 */ /* 0x000fe200078e0203 */
[----:B------:R-:W-:-:S07]  /*7950*/  SHF.L.U32 R0, R2, 0x1f, RZ ;  /* 0x0000001f02007819 */ /* 0x000fce00000006ff */
.L_x_171:
[----:B--2---:R2:W3:Y:S02]  /*7960*/  SYNCS.PHASECHK.TRANS64.TRYWAIT P0, [R3+URZ], R0 ;  /* 0x00000000030075a7 */ /* 0x0044e4000800017f */
[----:B---3--:R-:W-:Y:S05]  /*7970*/  @!P0 NANOSLEEP.SYNCS 0x989680 ;  /* 0x009896800000895d */ /* 0x008fea0003900000 */
[----:B------:R-:W3:Y:S02]  /*7980*/  @!P0 SYNCS.PHASECHK.TRANS64 P0, [R3+URZ], R0 ;  /* 0x00000000030085a7 */ /* 0x000ee4000800007f */
[----:B---3--:R-:W-:Y:S05]  /*7990*/  @!P0 BRA `(.L_x_171) ;  /* 0xfffffffc00f08947 */ /* 0x008fea000383ffff */
.L_x_106:
[----:B------:R-:W-:Y:S05]  /*79a0*/  BSYNC B0 ;  /* 0x0000000000007941 */ /* 0x000fea0003800000 */
.L_x_105:
[----:B------:R-:W-:Y:S05]  /*79b0*/  EXIT ;  /* 0x000000000000794d */ /* 0x000fea0003800000 */
.L_x_19:
[----:B0-----:R0:W1:Y:S02]  /*79c0*/  SYNCS.PHASECHK.TRANS64.TRYWAIT P0, [R57+URZ+-0x8], R0 ;  /* 0xfffff800390075a7 */ /* 0x001064000800017f */
[----:B-1----:R-:W-:Y:S05]  /*79d0*/  @!P0 NANOSLEEP.SYNCS 0x989680 ;  /* 0x009896800000895d */ /* 0x002fea0003900000 */
[----:B------:R-:W1:Y:S02]  /*79e0*/  @!P0 SYNCS.PHASECHK.TRANS64 P0, [R57+URZ+-0x8], R0 ;  /* 0xfffff800390085a7 */ /* 0x000e64000800007f */
[----:B-1----:R-:W-:Y:S05]  /*79f0*/  @!P0 BRA `(.L_x_19) ;  /* 0xfffffffc00f08947 */ /* 0x002fea000383ffff */
[----:B------:R-:W-:Y:S05]  /*7a00*/  BRA `(.L_x_172) ;  /* 0xffffffa400a87947 */ /* 0x000fea000383ffff */
.L_x_24:
[----:B-1----:R1:W2:Y:S02]  /*7a10*/  SYNCS.PHASECHK.TRANS64.TRYWAIT P1, [R3+URZ], R0 ;  /* 0x00000000030075a7 */ /* 0x0022a4000802017f */
[----:B--2---:R-:W-:Y:S05]  /*7a20*/  @!P1 NANOSLEEP.SYNCS 0x989680 ;  /* 0x009896800000995d */ /* 0x004fea0003900000 */
[----:B------:R-:W2:Y:S02]  /*7a30*/  @!P1 SYNCS.PHASECHK.TRANS64 P1, [R3+URZ], R0 ;  /* 0x00000000030095a7 */ /* 0x000ea4000802007f */
[----:B--2---:R-:W-:Y:S05]  /*7a40*/  @!P1 BRA `(.L_x_24) ;  /* 0xfffffffc00f09947 */ /* 0x004fea000383ffff */
[----:B------:R-:W-:Y:S05]  /*7a50*/  BRA `(.L_x_23) ;  /* 0xffffffa800187947 */ /* 0x000fea000383ffff */
.L_x_29:
[----:B-1----:R-:W-:-:S04]  /*7a60*/  IMAD.U32 R5, RZ, RZ, UR4 ;  /* 0x00000004ff057e24 */ /* 0x002fc8000f8e00ff */
[----:B------:R1:W2:Y:S03]  /*7a70*/  SYNCS.PHASECHK.TRANS64.TRYWAIT P1, [R5+URZ], R4 ;  /* 0x00000004050075a7 */ /* 0x0002a6000802017f */
[----:B--2---:R-:W-:Y:S05]  /*7a80*/  @!P1 NANOSLEEP.SYNCS 0x989680 ;  /* 0x009896800000995d */ /* 0x004fea0003900000 */
[----:B------:R-:W2:Y:S02]  /*7a90*/  @!P1 SYNCS.PHASECHK.TRANS64 P1, [R5+URZ], R4 ;  /* 0x00000004050095a7 */ /* 0x000ea4000802007f */
[----:B--2---:R-:W-:Y:S05]  /*7aa0*/  @!P1 BRA `(.L_x_29) ;  /* 0xfffffffc00ec9947 */ /* 0x004fea000383ffff */
[----:B------:R-:W-:Y:S05]  /*7ab0*/  BRA `(.L_x_28) ;  /* 0xffffffa800a47947 */ /* 0x000fea000383ffff */
.L_x_35:
[----:B0-----:R0:W1:Y:S02]  /*7ac0*/  SYNCS.PHASECHK.TRANS64.TRYWAIT P0, [R57+URZ+0x8], R4 ;  /* 0x00000804390075a7 */ /* 0x001064000800017f */
[----:B-1----:R-:W-:Y:S05]  /*7ad0*/  @!P0 NANOSLEEP.SYNCS 0x989680 ;  /* 0x009896800000895d */ /* 0x002fea0003900000 */
[----:B------:R-:W1:Y:S02]  /*7ae0*/  @!P0 SYNCS.PHASECHK.TRANS64 P0, [R57+URZ+0x8], R4 ;  /* 0x00000804390085a7 */ /* 0x000e64000800007f */
[----:B-1----:R-:W-:Y:S05]  /*7af0*/  @!P0 BRA `(.L_x_35) ;  /* 0xfffffffc00f08947 */ /* 0x002fea000383ffff */
[----:B------:R-:W-:Y:S05]  /*7b00*/  BRA `(.L_x_173) ;  /* 0xffffffac00947947 */ /* 0x000fea000383ffff */
.L_x_92:
[----:B------:R-:W-:Y:S01]  /*7b10*/  BSSY B1, `(.L_x_174) ;  /* 0x0000006000017945 */ /* 0x000fe20003800000 */
[----:B------:R-:W-:-:S07]  /*7b20*/  IMAD.MOV.U32 R15, RZ, RZ, -0x1 ;  /* 0xffffffffff0f7424 */ /* 0x000fce00078e00ff */
[----:B-----5:R-:W-:Y:S05]  /*7b30*/  WARPSYNC.COLLECTIVE R15, `(.L_x_175) ;  /* 0x000000000f0c7348 */ /* 0x020fea0003c00000 */
[----:B------:R-:W-:Y:S02]  /*7b40*/  ELECT P6, UR62, PT ;  /* 0x00000000003e782f */ /* 0x000fe400038c0000 */
[----:B------:R-:W-:Y:S01]  /*7b50*/  MOV R14, UR62 ;  /* 0x0000003e000e7c02 */ /* 0x000fe20008000f00 */
[----:B-----5:R-:W-:Y:S10]  /*7b60*/  ENDCOLLECTIVE ;  /* 0x000000000000791b */ /* 0x020ff40003800000 */
.L_x_175:
[----:B------:R-:W-:Y:S05]  /*7b70*/  BSYNC B1 ;  /* 0x0000000000017941 */ /* 0x000fea0003800000 */
.L_x_174:
[----:B------:R-:W-:Y:S05]  /*7b80*/  BRA `(.L_x_176) ;  /* 0xffffffcc00847947 */ /* 0x000fea000383ffff */
.L_x_95:
[----:B-1----:R1:W2:Y:S02]  /*7b90*/  SYNCS.PHASECHK.TRANS64.TRYWAIT P1, [R12+URZ+0x200], R5 ;  /* 0x000200050c0075a7 */ /* 0x0022a4000802017f */
[----:B--2---:R-:W-:Y:S05]  /*7ba0*/  @!P1 NANOSLEEP.SYNCS 0x989680 ;  /* 0x009896800000995d */ /* 0x004fea0003900000 */
[----:B------:R-:W2:Y:S02]  /*7bb0*/  @!P1 SYNCS.PHASECHK.TRANS64 P1, [R12+URZ+0x200], R5 ;  /* 0x000200050c0095a7 */ /* 0x000ea4000802007f */
[----:B--2---:R-:W-:Y:S05]  /*7bc0*/  @!P1 BRA `(.L_x_95) ;  /* 0xfffffffc00f09947 */ /* 0x004fea000383ffff */
[----:B------:R-:W-:Y:S05]  /*7bd0*/  BRA `(.L_x_177) ;  /* 0xffffffcc00bc7947 */ /* 0x000fea000383ffff */
.L_x_104:
[----:B------:R-:W-:Y:S01]  /*7be0*/  BSSY B0, `(.L_x_178) ;  /* 0x0000006000007945 */ /* 0x000fe20003800000 */
[----:B------:R-:W-:-:S07]  /*7bf0*/  IMAD.MOV.U32 R15, RZ, RZ, -0x1 ;  /* 0xffffffffff0f7424 */ /* 0x000fce00078e00ff */
[----:B-----5:R-:W-:Y:S05]  /*7c00*/  WARPSYNC.COLLECTIVE R15, `(.L_x_179) ;  /* 0x000000000f0c7348 */ /* 0x020fea0003c00000 */
[----:B------:R-:W-:Y:S02]  /*7c10*/  ELECT P6, UR62, PT ;  /* 0x00000000003e782f */ /* 0x000fe400038c0000 */
[----:B------:R-:W-:Y:S01]  /*7c20*/  MOV R14, UR62 ;  /* 0x0000003e000e7c02 */ /* 0x000fe20008000f00 */
[----:B-----5:R-:W-:Y:S10]  /*7c30*/  ENDCOLLECTIVE ;  /* 0x000000000000791b */ /* 0x020ff40003800000 */
.L_x_179:
[----:B------:R-:W-:Y:S05]  /*7c40*/  BSYNC B0 ;  /* 0x0000000000007941 */ /* 0x000fea0003800000 */
.L_x_178:
[----:B------:R-:W-:Y:S05]  /*7c50*/  BRA `(.L_x_180) ;  /* 0xffffffd800307947 */ /* 0x000fea000383ffff */
.L_x_108:
[----:B0-----:R0:W1:Y:S02]  /*7c60*/  SYNCS.PHASECHK.TRANS64.TRYWAIT P0, [R7+URZ], R2 ;  /* 0x00000002070075a7 */ /* 0x001064000800017f */
[----:B-1----:R-:W-:Y:S05]  /*7c70*/  @!P0 NANOSLEEP.SYNCS 0x989680 ;  /* 0x009896800000895d */ /* 0x002fea0003900000 */
[----:B------:R-:W1:Y:S02]  /*7c80*/  @!P0 SYNCS.PHASECHK.TRANS64 P0, [R7+URZ], R2 ;  /* 0x00000002070085a7 */ /* 0x000e64000800007f */
[----:B-1----:R-:W-:Y:S05]  /*7c90*/  @!P0 BRA `(.L_x_108) ;  /* 0xfffffffc00f08947 */ /* 0x002fea000383ffff */
[----:B------:R-:W-:Y:S05]  /*7ca0*/  BRA `(.L_x_181) ;  /* 0xffffffd800747947 */ /* 0x000fea000383ffff */
.L_x_109:
[----:B0-----:R0:W1:Y:S02]  /*7cb0*/  SYNCS.PHASECHK.TRANS64.TRYWAIT P0, [R9+URZ], R4 ;  /* 0x00000004090075a7 */ /* 0x001064000800017f */
[----:B-1----:R-:W-:Y:S05]  /*7cc0*/  @!P0 NANOSLEEP.SYNCS 0x989680 ;  /* 0x009896800000895d */ /* 0x002fea0003900000 */
[----:B------:R-:W1:Y:S02]  /*7cd0*/  @!P0 SYNCS.PHASECHK.TRANS64 P0, [R9+URZ], R4 ;  /* 0x00000004090085a7 */ /* 0x000e64000800007f */
[----:B-1----:R-:W-:Y:S05]  /*7ce0*/  @!P0 BRA `(.L_x_109) ;  /* 0xfffffffc00f08947 */ /* 0x002fea000383ffff */
[----:B------:R-:W-:Y:S05]  /*7cf0*/  BRA `(.L_x_182) ;  /* 0xffffffd800847947 */ /* 0x000fea000383ffff */
.L_x_110:
[----:B0-----:R0:W1:Y:S02]  /*7d00*/  SYNCS.PHASECHK.TRANS64.TRYWAIT P0, [R6+URZ], R5 ;  /* 0x00000005060075a7 */ /* 0x001064000800017f */
[----:B-1----:R-:W-:Y:S05]  /*7d10*/  @!P0 NANOSLEEP.SYNCS 0x989680 ;  /* 0x009896800000895d */ /* 0x002fea0003900000 */
[----:B------:R-:W1:Y:S02]  /*7d20*/  @!P0 SYNCS.PHASECHK.TRANS64 P0, [R6+URZ], R5 ;  /* 0x00000005060085a7 */ /* 0x000e64000800007f */
[----:B-1----:R-:W-:Y:S05]  /*7d30*/  @!P0 BRA `(.L_x_110) ;  /* 0xfffffffc00f08947 */ /* 0x002fea000383ffff */
[----:B------:R-:W-:Y:S05]  /*7d40*/  BRA `(.L_x_183) ;  /* 0xffffffd800947947 */ /* 0x000fea000383ffff */
.L_x_111:
[----:B0-----:R0:W1:Y:S02]  /*7d50*/  SYNCS.PHASECHK.TRANS64.TRYWAIT P0, [R9+URZ], R4 ;  /* 0x00000004090075a7 */ /* 0x001064000800017f */
[----:B-1----:R-:W-:Y:S05]  /*7d60*/  @!P0 NANOSLEEP.SYNCS 0x989680 ;  /* 0x009896800000895d */ /* 0x002fea0003900000 */
[----:B------:R-:W1:Y:S02]  /*7d70*/  @!P0 SYNCS.PHASECHK.TRANS64 P0, [R9+URZ], R4 ;  /* 0x00000004090085a7 */ /* 0x000e64000800007f */
[----:B-1----:R-:W-:Y:S05]  /*7d80*/  @!P0 BRA `(.L_x_111) ;  /* 0xfffffffc00f08947 */ /* 0x002fea000383ffff */
[----:B------:R-:W-:Y:S05]  /*7d90*/  BRA `(.L_x_184) ;  /* 0xffffffd800a47947 */ /* 0x000fea000383ffff */
.L_x_112:
[----:B0-----:R0:W1:Y:S02]  /*7da0*/  SYNCS.PHASECHK.TRANS64.TRYWAIT P0, [R6+URZ], R5 ;  /* 0x00000005060075a7 */ /* 0x001064000800017f */
[----:B-1----:R-:W-:Y:S05]  /*7db0*/  @!P0 NANOSLEEP.SYNCS 0x989680 ;  /* 0x009896800000895d */ /* 0x002fea0003900000 */
[----:B------:R-:W1:Y:S02]  /*7dc0*/  @!P0 SYNCS.PHASECHK.TRANS64 P0, [R6+URZ], R5 ;  /* 0x00000005060085a7 */ /* 0x000e64000800007f */
[----:B-1----:R-:W-:Y:S05]  /*7dd0*/  @!P0 BRA `(.L_x_112) ;  /* 0xfffffffc00f08947 */ /* 0x002fea000383ffff */
[----:B------:R-:W-:Y:S05]  /*7de0*/  BRA `(.L_x_185) ;  /* 0xffffffd800b47947 */ /* 0x000fea000383ffff */
.L_x_113:
[----:B0-----:R0:W1:Y:S02]  /*7df0*/  SYNCS.PHASECHK.TRANS64.TRYWAIT P0, [R9+URZ], R4 ;  /* 0x00000004090075a7 */ /* 0x001064000800017f */
[----:B-1----:R-:W-:Y:S05]  /*7e00*/  @!P0 NANOSLEEP.SYNCS 0x989680 ;  /* 0x009896800000895d */ /* 0x002fea0003900000 */
[----:B------:R-:W1:Y:S02]  /*7e10*/  @!P0 SYNCS.PHASECHK.TRANS64 P0, [R9+URZ], R4 ;  /* 0x00000004090085a7 */ /* 0x000e64000800007f */
[----:B-1----:R-:W-:Y:S05]  /*7e20*/  @!P0 BRA `(.L_x_113) ;  /* 0xfffffffc00f08947 */ /* 0x002fea000383ffff */
[----:B------:R-:W-:Y:S05]  /*7e30*/  BRA `(.L_x_186) ;  /* 0xffffffd800c47947 */ /* 0x000fea000383ffff */
.L_x_114:
[----:B0-----:R0:W1:Y:S02]  /*7e40*/  SYNCS.PHASECHK.TRANS64.TRYWAIT P0, [R6+URZ], R5 ;  /* 0x00000005060075a7 */ /* 0x001064000800017f */
[----:B-1----:R-:W-:Y:S05]  /*7e50*/  @!P0 NANOSLEEP.SYNCS 0x989680 ;  /* 0x009896800000895d */ /* 0x002fea0003900000 */
[----:B------:R-:W1:Y:S02]  /*7e60*/  @!P0 SYNCS.PHASECHK.TRANS64 P0, [R6+URZ], R5 ;  /* 0x00000005060085a7 */ /* 0x000e64000800007f */
[----:B-1----:R-:W-:Y:S05]  /*7e70*/  @!P0 BRA `(.L_x_114) ;  /* 0xfffffffc00f08947 */ /* 0x002fea000383ffff */
[----:B------:R-:W-:Y:S05]  /*7e80*/  BRA `(.L_x_187) ;  /* 0xffffffd800d47947 */ /* 0x000fea000383ffff */
.L_x_115:
[----:B0-----:R0:W1:Y:S02]  /*7e90*/  SYNCS.PHASECHK.TRANS64.TRYWAIT P0, [R9+URZ], R4 ;  /* 0x00000004090075a7 */ /* 0x001064000800017f */
[----:B-1----:R-:W-:Y:S05]  /*7ea0*/  @!P0 NANOSLEEP.SYNCS 0x989680 ;  /* 0x009896800000895d */ /* 0x002fea0003900000 */
[----:B------:R-:W1:Y:S02]  /*7eb0*/  @!P0 SYNCS.PHASECHK.TRANS64 P0, [R9+URZ], R4 ;  /* 0x00000004090085a7 */ /* 0x000e64000800007f */
[----:B-1----:R-:W-:Y:S05]  /*7ec0*/  @!P0 BRA `(.L_x_115) ;  /* 0xfffffffc00f08947 */ /* 0x002fea000383ffff */
[----:B------:R-:W-:Y:S05]  /*7ed0*/  BRA `(.L_x_188) ;  /* 0xffffffd800e47947 */ /* 0x000fea000383ffff */
.L_x_116:
[----:B0-----:R0:W1:Y:S02]  /*7ee0*/  SYNCS.PHASECHK.TRANS64.TRYWAIT P0, [R6+URZ], R5 ;  /* 0x00000005060075a7 */ /* 0x001064000800017f */
[----:B-1----:R-:W-:Y:S05]  /*7ef0*/  @!P0 NANOSLEEP.SYNCS 0x989680 ;  /* 0x009896800000895d */ /* 0x002fea0003900000 */
[----:B------:R-:W1:Y:S02]  /*7f00*/  @!P0 SYNCS.PHASECHK.TRANS64 P0, [R6+URZ], R5 ;  /* 0x00000005060085a7 */ /* 0x000e64000800007f */
[----:B-1----:R-:W-:Y:S05]  /*7f10*/  @!P0 BRA `(.L_x_116) ;  /* 0xfffffffc00f08947 */ /* 0x002fea000383ffff */
[----:B------:R-:W-:Y:S05]  /*7f20*/  BRA `(.L_x_189) ;  /* 0xffffffd800f47947 */ /* 0x000fea000383ffff */
.L_x_117:
[----:B0-----:R0:W1:Y:S02]  /*7f30*/  SYNCS.PHASECHK.TRANS64.TRYWAIT P0, [R9+URZ], R4 ;  /* 0x00000004090075a7 */ /* 0x001064000800017f */
[----:B-1----:R-:W-:Y:S05]  /*7f40*/  @!P0 NANOSLEEP.SYNCS 0x989680 ;  /* 0x009896800000895d */ /* 0x002fea0003900000 */
[----:B------:R-:W1:Y:S02]  /*7f50*/  @!P0 SYNCS.PHASECHK.TRANS64 P0, [R9+URZ], R4 ;  /* 0x00000004090085a7 */ /* 0x000e64000800007f */
[----:B-1----:R-:W-:Y:S05]  /*7f60*/  @!P0 BRA `(.L_x_117) ;  /* 0xfffffffc00f08947 */ /* 0x002fea000383ffff */
[----:B------:R-:W-:Y:S05]  /*7f70*/  BRA `(.L_x_190) ;  /* 0xffffffdc00047947 */ /* 0x000fea000383ffff */
.L_x_118:
[----:B0-----:R0:W1:Y:S02]  /*7f80*/  SYNCS.PHASECHK.TRANS64.TRYWAIT P0, [R6+URZ], R5 ;  /* 0x00000005060075a7 */ /* 0x001064000800017f */
[----:B-1----:R-:W-:Y:S05]  /*7f90*/  @!P0 NANOSLEEP.SYNCS 0x989680 ;  /* 0x009896800000895d */ /* 0x002fea0003900000 */
[----:B------:R-:W1:Y:S02]  /*7fa0*/  @!P0 SYNCS.PHASECHK.TRANS64 P0, [R6+URZ], R5 ;  /* 0x00000005060085a7 */ /* 0x000e64000800007f */
[----:B-1----:R-:W-:Y:S05]  /*7fb0*/  @!P0 BRA `(.L_x_118) ;  /* 0xfffffffc00f08947 */ /* 0x002fea000383ffff */
[----:B------:R-:W-:Y:S05]  /*7fc0*/  BRA `(.L_x_191) ;  /* 0xffffffdc00147947 */ /* 0x000fea000383ffff */
.L_x_119:
[----:B0-----:R0:W1:Y:S02]  /*7fd0*/  SYNCS.PHASECHK.TRANS64.TRYWAIT P0, [R9+URZ], R4 ;  /* 0x00000004090075a7 */ /* 0x001064000800017f */
[----:B-1----:R-:W-:Y:S05]  /*7fe0*/  @!P0 NANOSLEEP.SYNCS 0x989680 ;  /* 0x009896800000895d */ /* 0x002fea0003900000 */
[----:B------:R-:W1:Y:S02]  /*7ff0*/  @!P0 SYNCS.PHASECHK.TRANS64 P0, [R9+URZ], R4 ;  /* 0x00000004090085a7 */ /* 0x000e64000800007f */
[----:B-1----:R-:W-:Y:S05]  /*8000*/  @!P0 BRA `(.L_x_119) ;  /* 0xfffffffc00f08947 */ /* 0x002fea000383ffff */
[----:B------:R-:W-:Y:S05]  /*8010*/  BRA `(.L_x_192) ;  /* 0xffffffdc00247947 */ /* 0x000fea000383ffff */
.L_x_120:
[----:B0-----:R0:W1:Y:S02]  /*8020*/  SYNCS.PHASECHK.TRANS64.TRYWAIT P0, [R6+URZ], R5 ;  /* 0x00000005060075a7 */ /* 0x001064000800017f */
[----:B-1----:R-:W-:Y:S05]  /*8030*/  @!P0 NANOSLEEP.SYNCS 0x989680 ;  /* 0x009896800000895d */ /* 0x002fea0003900000 */
[----:B------:R-:W1:Y:S02]  /*8040*/  @!P0 SYNCS.PHASECHK.TRANS64 P0, [R6+URZ], R5 ;  /* 0x00000005060085a7 */ /* 0x000e64000800007f */
[----:B-1----:R-:W-:Y:S05]  /*8050*/  @!P0 BRA `(.L_x_120) ;  /* 0xfffffffc00f08947 */ /* 0x002fea000383ffff */
[----:B------:R-:W-:Y:S05]  /*8060*/  BRA `(.L_x_193) ;  /* 0xffffffdc00347947 */ /* 0x000fea000383ffff */
.L_x_121:
[----:B0-----:R0:W1:Y:S02]  /*8070*/  SYNCS.PHASECHK.TRANS64.TRYWAIT P0, [R9+URZ], R4 ;  /* 0x00000004090075a7 */ /* 0x001064000800017f */
[----:B-1----:R-:W-:Y:S05]  /*8080*/  @!P0 NANOSLEEP.SYNCS 0x989680 ;  /* 0x009896800000895d */ /* 0x002fea0003900000 */
[----:B------:R-:W1:Y:S02]  /*8090*/  @!P0 SYNCS.PHASECHK.TRANS64 P0, [R9+URZ], R4 ;  /* 0x00000004090085a7 */ /* 0x000e64000800007f */
[----:B-1----:R-:W-:Y:S05]  /*80a0*/  @!P0 BRA `(.L_x_121) ;  /* 0xfffffffc00f08947 */ /* 0x002fea000383ffff */
[----:B------:R-:W-:Y:S05]  /*80b0*/  BRA `(.L_x_194) ;  /* 0xffffffdc00447947 */ /* 0x000fea000383ffff */
.L_x_122:
[----:B0-----:R0:W1:Y:S02]  /*80c0*/  SYNCS.PHASECHK.TRANS64.TRYWAIT P0, [R6+URZ], R5 ;  /* 0x00000005060075a7 */ /* 0x001064000800017f */
[----:B-1----:R-:W-:Y:S05]  /*80d0*/  @!P0 NANOSLEEP.SYNCS 0x989680 ;  /* 0x009896800000895d */ /* 0x002fea0003900000 */
[----:B------:R-:W1:Y:S02]  /*80e0*/  @!P0 SYNCS.PHASECHK.TRANS64 P0, [R6+URZ], R5 ;  /* 0x00000005060085a7 */ /* 0x000e64000800007f */
[----:B-1----:R-:W-:Y:S05]  /*80f0*/  @!P0 BRA `(.L_x_122) ;  /* 0xfffffffc00f08947 */ /* 0x002fea000383ffff */
[----:B------:R-:W-:Y:S05]  /*8100*/  BRA `(.L_x_195) ;  /* 0xffffffdc00547947 */ /* 0x000fea000383ffff */
.L_x_123:
[----:B0-----:R0:W1:Y:S02]  /*8110*/  SYNCS.PHASECHK.TRANS64.TRYWAIT P0, [R9+URZ], R4 ;  /* 0x00000004090075a7 */ /* 0x001064000800017f */
[----:B-1----:R-:W-:Y:S05]  /*8120*/  @!P0 NANOSLEEP.SYNCS 0x989680 ;  /* 0x009896800000895d */ /* 0x002fea0003900000 */
[----:B------:R-:W1:Y:S02]  /*8130*/  @!P0 SYNCS.PHASECHK.TRANS64 P0, [R9+URZ], R4 ;  /* 0x00000004090085a7 */ /* 0x000e64000800007f */
[----:B-1----:R-:W-:Y:S05]  /*8140*/  @!P0 BRA `(.L_x_123) ;  /* 0xfffffffc00f08947 */ /* 0x002fea000383ffff */
[----:B------:R-:W-:Y:S05]  /*8150*/  BRA `(.L_x_196) ;  /* 0xffffffdc00647947 */ /* 0x000fea000383ffff */
.L_x_124:
[----:B0-----:R0:W1:Y:S02]  /*8160*/  SYNCS.PHASECHK.TRANS64.TRYWAIT P0, [R6+URZ], R5 ;  /* 0x00000005060075a7 */ /* 0x001064000800017f */
[----:B-1----:R-:W-:Y:S05]  /*8170*/  @!P0 NANOSLEEP.SYNCS 0x989680 ;  /* 0x009896800000895d */ /* 0x002fea0003900000 */
[----:B------:R-:W1:Y:S02]  /*8180*/  @!P0 SYNCS.PHASECHK.TRANS64 P0, [R6+URZ], R5 ;  /* 0x00000005060085a7 */ /* 0x000e64000800007f */
[----:B-1----:R-:W-:Y:S05]  /*8190*/  @!P0 BRA `(.L_x_124) ;  /* 0xfffffffc00f08947 */ /* 0x002fea000383ffff */
[----:B------:R-:W-:Y:S05]  /*81a0*/  BRA `(.L_x_197) ;  /* 0xffffffdc00747947 */ /* 0x000fea000383ffff */
.L_x_125:
[----:B0-----:R0:W1:Y:S02]  /*81b0*/  SYNCS.PHASECHK.TRANS64.TRYWAIT P0, [R9+URZ], R4 ;  /* 0x00000004090075a7 */ /* 0x001064000800017f */
[----:B-1----:R-:W-:Y:S05]  /*81c0*/  @!P0 NANOSLEEP.SYNCS 0x989680 ;  /* 0x009896800000895d */ /* 0x002fea0003900000 */
[----:B------:R-:W1:Y:S02]  /*81d0*/  @!P0 SYNCS.PHASECHK.TRANS64 P0, [R9+URZ], R4 ;  /* 0x00000004090085a7 */ /* 0x000e64000800007f */
[----:B-1----:R-:W-:Y:S05]  /*81e0*/  @!P0 BRA `(.L_x_125) ;  /* 0xfffffffc00f08947 */ /* 0x002fea000383ffff */
[----:B------:R-:W-:Y:S05]  /*81f0*/  BRA `(.L_x_198) ;  /* 0xffffffdc00847947 */ /* 0x000fea000383ffff */
.L_x_126:
[----:B0-----:R0:W1:Y:S02]  /*8200*/  SYNCS.PHASECHK.TRANS64.TRYWAIT P0, [R6+URZ], R5 ;  /* 0x00000005060075a7 */ /* 0x001064000800017f */
[----:B-1----:R-:W-:Y:S05]  /*8210*/  @!P0 NANOSLEEP.SYNCS 0x989680 ;  /* 0x009896800000895d */ /* 0x002fea0003900000 */
[----:B------:R-:W1:Y:S02]  /*8220*/  @!P0 SYNCS.PHASECHK.TRANS64 P0, [R6+URZ], R5 ;  /* 0x00000005060085a7 */ /* 0x000e64000800007f */
[----:B-1----:R-:W-:Y:S05]  /*8230*/  @!P0 BRA `(.L_x_126) ;  /* 0xfffffffc00f08947 */ /* 0x002fea000383ffff */
[----:B------:R-:W-:Y:S05]  /*8240*/  BRA `(.L_x_199) ;  /* 0xffffffdc00947947 */ /* 0x000fea000383ffff */
.L_x_127:
[----:B0-----:R0:W1:Y:S02]  /*8250*/  SYNCS.PHASECHK.TRANS64.TRYWAIT P0, [R9+URZ], R4 ;  /* 0x00000004090075a7 */ /* 0x001064000800017f */
[----:B-1----:R-:W-:Y:S05]  /*8260*/  @!P0 NANOSLEEP.SYNCS 0x989680 ;  /* 0x009896800000895d */ /* 0x002fea0003900000 */
[----:B------:R-:W1:Y:S02]  /*8270*/  @!P0 SYNCS.PHASECHK.TRANS64 P0, [R9+URZ], R4 ;  /* 0x00000004090085a7 */ /* 0x000e64000800007f */
[----:B-1----:R-:W-:Y:S05]  /*8280*/  @!P0 BRA `(.L_x_127) ;  /* 0xfffffffc00f08947 */ /* 0x002fea000383ffff */
[----:B------:R-:W-:Y:S05]  /*8290*/  BRA `(.L_x_200) ;  /* 0xffffffdc00a47947 */ /* 0x000fea000383ffff */
.L_x_128:
[----:B0-----:R0:W1:Y:S02]  /*82a0*/  SYNCS.PHASECHK.TRANS64.TRYWAIT P0, [R6+URZ], R5 ;  /* 0x00000005060075a7 */ /* 0x001064000800017f */
[----:B-1----:R-:W-:Y:S05]  /*82b0*/  @!P0 NANOSLEEP.SYNCS 0x989680 ;  /* 0x009896800000895d */ /* 0x002fea0003900000 */
[----:B------:R-:W1:Y:S02]  /*82c0*/  @!P0 SYNCS.PHASECHK.TRANS64 P0, [R6+URZ], R5 ;  /* 0x00000005060085a7 */ /* 0x000e64000800007f */
[----:B-1----:R-:W-:Y:S05]  /*82d0*/  @!P0 BRA `(.L_x_128) ;  /* 0xfffffffc00f08947 */ /* 0x002fea000383ffff */
[----:B------:R-:W-:Y:S05]  /*82e0*/  BRA `(.L_x_201) ;  /* 0xffffffdc00b47947 */ /* 0x000fea000383ffff */
.L_x_129:
[----:B0-----:R0:W1:Y:S02]  /*82f0*/  SYNCS.PHASECHK.TRANS64.TRYWAIT P0, [R9+URZ], R4 ;  /* 0x00000004090075a7 */ /* 0x001064000800017f */
[----:B-1----:R-:W-:Y:S05]  /*8300*/  @!P0 NANOSLEEP.SYNCS 0x989680 ;  /* 0x009896800000895d */ /* 0x002fea0003900000 */
[----:B------:R-:W1:Y:S02]  /*8310*/  @!P0 SYNCS.PHASECHK.TRANS64 P0, [R9+URZ], R4 ;  /* 0x00000004090085a7 */ /* 0x000e64000800007f */
[----:B-1----:R-:W-:Y:S05]  /*8320*/  @!P0 BRA `(.L_x_129) ;  /* 0xfffffffc00f08947 */ /* 0x002fea000383ffff */
[----:B------:R-:W-:Y:S05]  /*8330*/  BRA `(.L_x_202) ;  /* 0xffffffdc00c47947 */ /* 0x000fea000383ffff */
.L_x_130:
[----:B0-----:R0:W1:Y:S02]  /*8340*/  SYNCS.PHASECHK.TRANS64.TRYWAIT P0, [R6+URZ], R5 ;  /* 0x00000005060075a7 */ /* 0x001064000800017f */
[----:B-1----:R-:W-:Y:S05]  /*8350*/  @!P0 NANOSLEEP.SYNCS 0x989680 ;  /* 0x009896800000895d */ /* 0x002fea0003900000 */
[----:B------:R-:W1:Y:S02]  /*8360*/  @!P0 SYNCS.PHASECHK.TRANS64 P0, [R6+URZ], R5 ;  /* 0x00000005060085a7 */ /* 0x000e64000800007f */
[----:B-1----:R-:W-:Y:S05]  /*8370*/  @!P0 BRA `(.L_x_130) ;  /* 0xfffffffc00f08947 */ /* 0x002fea000383ffff */
[----:B------:R-:W-:Y:S05]  /*8380*/  BRA `(.L_x_203) ;  /* 0xffffffdc00d47947 */ /* 0x000fea000383ffff */
.L_x_131:
[----:B0-----:R0:W1:Y:S02]  /*8390*/  SYNCS.PHASECHK.TRANS64.TRYWAIT P0, [R9+URZ], R4 ;  /* 0x00000004090075a7 */ /* 0x001064000800017f */
[----:B-1----:R-:W-:Y:S05]  /*83a0*/  @!P0 NANOSLEEP.SYNCS 0x989680 ;  /* 0x009896800000895d */ /* 0x002fea0003900000 */
[----:B------:R-:W1:Y:S02]  /*83b0*/  @!P0 SYNCS.PHASECHK.TRANS64 P0, [R9+URZ], R4 ;  /* 0x00000004090085a7 */ /* 0x000e64000800007f */
[----:B-1----:R-:W-:Y:S05]  /*83c0*/  @!P0 BRA `(.L_x_131) ;  /* 0xfffffffc00f08947 */ /* 0x002fea000383ffff */
[----:B------:R-:W-:Y:S05]  /*83d0*/  BRA `(.L_x_204) ;  /* 0xffffffdc00e47947 */ /* 0x000fea000383ffff */
.L_x_132:
[----:B0-----:R0:W1:Y:S02]  /*83e0*/  SYNCS.PHASECHK.TRANS64.TRYWAIT P0, [R6+URZ], R5 ;  /* 0x00000005060075a7 */ /* 0x001064000800017f */
[----:B-1----:R-:W-:Y:S05]  /*83f0*/  @!P0 NANOSLEEP.SYNCS 0x989680 ;  /* 0x009896800000895d */ /* 0x002fea0003900000 */
[----:B------:R-:W1:Y:S02]  /*8400*/  @!P0 SYNCS.PHASECHK.TRANS64 P0, [R6+URZ], R5 ;  /* 0x00000005060085a7 */ /* 0x000e64000800007f */
[----:B-1----:R-:W-:Y:S05]  /*8410*/  @!P0 BRA `(.L_x_132) ;  /* 0xfffffffc00f08947 */ /* 0x002fea000383ffff */
[----:B------:R-:W-:Y:S05]  /*8420*/  BRA `(.L_x_205) ;  /* 0xffffffdc00f47947 */ /* 0x000fea000383ffff */
.L_x_133:
[----:B0-----:R0:W1:Y:S02]  /*8430*/  SYNCS.PHASECHK.TRANS64.TRYWAIT P0, [R9+URZ], R4 ;  /* 0x00000004090075a7 */ /* 0x001064000800017f */
[----:B-1----:R-:W-:Y:S05]  /*8440*/  @!P0 NANOSLEEP.SYNCS 0x989680 ;  /* 0x009896800000895d */ /* 0x002fea0003900000 */
[----:B------:R-:W1:Y:S02]  /*8450*/  @!P0 SYNCS.PHASECHK.TRANS64 P0, [R9+URZ], R4 ;  /* 0x00000004090085a7 */ /* 0x000e64000800007f */
[----:B-1----:R-:W-:Y:S05]  /*8460*/  @!P0 BRA `(.L_x_133) ;  /* 0xfffffffc00f08947 */ /* 0x002fea000383ffff */
[----:B------:R-:W-:Y:S05]  /*8470*/  BRA `(.L_x_206) ;  /* 0xffffffe000047947 */ /* 0x000fea000383ffff */
.L_x_134:
[----:B0-----:R0:W1:Y:S02]  /*8480*/  SYNCS.PHASECHK.TRANS64.TRYWAIT P0, [R6+URZ], R5 ;  /* 0x00000005060075a7 */ /* 0x001064000800017f */
[----:B-1----:R-:W-:Y:S05]  /*8490*/  @!P0 NANOSLEEP.SYNCS 0x989680 ;  /* 0x009896800000895d */ /* 0x002fea0003900000 */
[----:B------:R-:W1:Y:S02]  /*84a0*/  @!P0 SYNCS.PHASECHK.TRANS64 P0, [R6+URZ], R5 ;  /* 0x00000005060085a7 */ /* 0x000e64000800007f */
[----:B-1----:R-:W-:Y:S05]  /*84b0*/  @!P0 BRA `(.L_x_134) ;  /* 0xfffffffc00f08947 */ /* 0x002fea000383ffff */
[----:B------:R-:W-:Y:S05]  /*84c0*/  BRA `(.L_x_207) ;  /* 0xffffffe000147947 */ /* 0x000fea000383ffff */
.L_x_135:
[----:B0-----:R0:W1:Y:S02]  /*84d0*/  SYNCS.PHASECHK.TRANS64.TRYWAIT P0, [R9+URZ], R4 ;  /* 0x00000004090075a7 */ /* 0x001064000800017f */
[----:B-1----:R-:W-:Y:S05]  /*84e0*/  @!P0 NANOSLEEP.SYNCS 0x989680 ;  /* 0x009896800000895d */ /* 0x002fea0003900000 */
[----:B------:R-:W1:Y:S02]  /*84f0*/  @!P0 SYNCS.PHASECHK.TRANS64 P0, [R9+URZ], R4 ;  /* 0x00000004090085a7 */ /* 0x000e64000800007f */
[----:B-1----:R-:W-:Y:S05]  /*8500*/  @!P0 BRA `(.L_x_135) ;  /* 0xfffffffc00f08947 */ /* 0x002fea000383ffff */
[----:B------:R-:W-:Y:S05]  /*8510*/  BRA `(.L_x_208) ;  /* 0xffffffe000247947 */ /* 0x000fea000383ffff */
.L_x_136:
[----:B0-----:R0:W1:Y:S02]  /*8520*/  SYNCS.PHASECHK.TRANS64.TRYWAIT P0, [R6+URZ], R5 ;  /* 0x00000005060075a7 */ /* 0x001064000800017f */
[----:B-1----:R-:W-:Y:S05]  /*8530*/  @!P0 NANOSLEEP.SYNCS 0x989680 ;  /* 0x009896800000895d */ /* 0x002fea0003900000 */
[----:B------:R-:W1:Y:S02]  /*8540*/  @!P0 SYNCS.PHASECHK.TRANS64 P0, [R6+URZ], R5 ;  /* 0x00000005060085a7 */ /* 0x000e64000800007f */
[----:B-1----:R-:W-:Y:S05]  /*8550*/  @!P0 BRA `(.L_x_136) ;  /* 0xfffffffc00f08947 */ /* 0x002fea000383ffff */
[----:B------:R-:W-:Y:S05]  /*8560*/  BRA `(.L_x_209) ;  /* 0xffffffe000347947 */ /* 0x000fea000383ffff */
.L_x_137:
[----:B0-----:R0:W1:Y:S02]  /*8570*/  SYNCS.PHASECHK.TRANS64.TRYWAIT P0, [R9+URZ], R4 ;  /* 0x00000004090075a7 */ /* 0x001064000800017f */
[----:B-1----:R-:W-:Y:S05]  /*8580*/  @!P0 NANOSLEEP.SYNCS 0x989680 ;  /* 0x009896800000895d */ /* 0x002fea0003900000 */
[----:B------:R-:W1:Y:S02]  /*8590*/  @!P0 SYNCS.PHASECHK.TRANS64 P0, [R9+URZ], R4 ;  /* 0x00000004090085a7 */ /* 0x000e64000800007f */
[----:B-1----:R-:W-:Y:S05]  /*85a0*/  @!P0 BRA `(.L_x_137) ;  /* 0xfffffffc00f08947 */ /* 0x002fea000383ffff */
[----:B------:R-:W-:Y:S05]  /*85b0*/  BRA `(.L_x_210) ;  /* 0xffffffe000447947 */ /* 0x000fea000383ffff */
.L_x_138:
[----:B0-----:R0:W1:Y:S02]  /*85c0*/  SYNCS.PHASECHK.TRANS64.TRYWAIT P0, [R6+URZ], R5 ;  /* 0x00000005060075a7 */ /* 0x001064000800017f */
[----:B-1----:R-:W-:Y:S05]  /*85d0*/  @!P0 NANOSLEEP.SYNCS 0x989680 ;  /* 0x009896800000895d */ /* 0x002fea0003900000 */
[----:B------:R-:W1:Y:S02]  /*85e0*/  @!P0 SYNCS.PHASECHK.TRANS64 P0, [R6+URZ], R5 ;  /* 0x00000005060085a7 */ /* 0x000e64000800007f */
[----:B-1----:R-:W-:Y:S05]  /*85f0*/  @!P0 BRA `(.L_x_138) ;  /* 0xfffffffc00f08947 */ /* 0x002fea000383ffff */
[----:B------:R-:W-:Y:S05]  /*8600*/  BRA `(.L_x_211) ;  /* 0xffffffe000547947 */ /* 0x000fea000383ffff */
.L_x_139:
[----:B0-----:R0:W1:Y:S02]  /*8610*/  SYNCS.PHASECHK.TRANS64.TRYWAIT P0, [R9+URZ], R4 ;  /* 0x00000004090075a7 */ /* 0x001064000800017f */
[----:B-1----:R-:W-:Y:S05]  /*8620*/  @!P0 NANOSLEEP.SYNCS 0x989680 ;  /* 0x009896800000895d */ /* 0x002fea0003900000 */
[----:B------:R-:W1:Y:S02]  /*8630*/  @!P0 SYNCS.PHASECHK.TRANS64 P0, [R9+URZ], R4 ;  /* 0x00000004090085a7 */ /* 0x000e64000800007f */
[----:B-1----:R-:W-:Y:S05]  /*8640*/  @!P0 BRA `(.L_x_139) ;  /* 0xfffffffc00f08947 */ /* 0x002fea000383ffff */
[----:B------:R-:W-:Y:S05]  /*8650*/  BRA `(.L_x_212) ;  /* 0xffffffe000647947 */ /* 0x000fea000383ffff */
.L_x_140:
[----:B0-----:R0:W1:Y:S02]  /*8660*/  SYNCS.PHASECHK.TRANS64.TRYWAIT P0, [R6+URZ], R5 ;  /* 0x00000005060075a7 */ /* 0x001064000800017f */
[----:B-1----:R-:W-:Y:S05]  /*8670*/  @!P0 NANOSLEEP.SYNCS 0x989680 ;  /* 0x009896800000895d */ /* 0x002fea0003900000 */
[----:B------:R-:W1:Y:S02]  /*8680*/  @!P0 SYNCS.PHASECHK.TRANS64 P0, [R6+URZ], R5 ;  /* 0x00000005060085a7 */ /* 0x000e64000800007f */
[----:B-1----:R-:W-:Y:S05]  /*8690*/  @!P0 BRA `(.L_x_140) ;  /* 0xfffffffc00f08947 */ /* 0x002fea000383ffff */
[----:B------:R-:W-:Y:S05]  /*86a0*/  BRA `(.L_x_213) ;  /* 0xffffffe000747947 */ /* 0x000fea000383ffff */
.L_x_141:
[----:B0-----:R0:W1:Y:S02]  /*86b0*/  SYNCS.PHASECHK.TRANS64.TRYWAIT P0, [R9+URZ], R4 ;  /* 0x00000004090075a7 */ /* 0x001064000800017f */
[----:B-1----:R-:W-:Y:S05]  /*86c0*/  @!P0 NANOSLEEP.SYNCS 0x989680 ;  /* 0x009896800000895d */ /* 0x002fea0003900000 */
[----:B------:R-:W1:Y:S02]  /*86d0*/  @!P0 SYNCS.PHASECHK.TRANS64 P0, [R9+URZ], R4 ;  /* 0x00000004090085a7 */ /* 0x000e64000800007f */
[----:B-1----:R-:W-:Y:S05]  /*86e0*/  @!P0 BRA `(.L_x_141) ;  /* 0xfffffffc00f08947 */ /* 0x002fea000383ffff */
[----:B------:R-:W-:Y:S05]  /*86f0*/  BRA `(.L_x_214) ;  /* 0xffffffe000847947 */ /* 0x000fea000383ffff */
.L_x_142:
[----:B0-----:R0:W1:Y:S02]  /*8700*/  SYNCS.PHASECHK.TRANS64.TRYWAIT P0, [R6+URZ], R5 ;  /* 0x00000005060075a7 */ /* 0x001064000800017f */
[----:B-1----:R-:W-:Y:S05]  /*8710*/  @!P0 NANOSLEEP.SYNCS 0x989680 ;  /* 0x009896800000895d */ /* 0x002fea0003900000 */
[----:B------:R-:W1:Y:S02]  /*8720*/  @!P0 SYNCS.PHASECHK.TRANS64 P0, [R6+URZ], R5 ;  /* 0x00000005060085a7 */ /* 0x000e64000800007f */
[----:B-1----:R-:W-:Y:S05]  /*8730*/  @!P0 BRA `(.L_x_142) ;  /* 0xfffffffc00f08947 */ /* 0x002fea000383ffff */
[----:B------:R-:W-:Y:S05]  /*8740*/  BRA `(.L_x_215) ;  /* 0xffffffe000947947 */ /* 0x000fea000383ffff */
.L_x_143:
[----:B0-----:R0:W1:Y:S02]  /*8750*/  SYNCS.PHASECHK.TRANS64.TRYWAIT P0, [R9+URZ], R4 ;  /* 0x00000004090075a7 */ /* 0x001064000800017f */
[----:B-1----:R-:W-:Y:S05]  /*8760*/  @!P0 NANOSLEEP.SYNCS 0x989680 ;  /* 0x009896800000895d */ /* 0x002fea0003900000 */
[----:B------:R-:W1:Y:S02]  /*8770*/  @!P0 SYNCS.PHASECHK.TRANS64 P0, [R9+URZ], R4 ;  /* 0x00000004090085a7 */ /* 0x000e64000800007f */
[----:B-1----:R-:W-:Y:S05]  /*8780*/  @!P0 BRA `(.L_x_143) ;  /* 0xfffffffc00f08947 */ /* 0x002fea000383ffff */
[----:B------:R-:W-:Y:S05]  /*8790*/  BRA `(.L_x_216) ;  /* 0xffffffe000a47947 */ /* 0x000fea000383ffff */
.L_x_144:
[----:B0-----:R0:W1:Y:S02]  /*87a0*/  SYNCS.PHASECHK.TRANS64.TRYWAIT P0, [R6+URZ], R5 ;  /* 0x00000005060075a7 */ /* 0x001064000800017f */
[----:B-1----:R-:W-:Y:S05]  /*87b0*/  @!P0 NANOSLEEP.SYNCS 0x989680 ;  /* 0x009896800000895d */ /* 0x002fea0003900000 */
[----:B------:R-:W1:Y:S02]  /*87c0*/  @!P0 SYNCS.PHASECHK.TRANS64 P0, [R6+URZ], R5 ;  /* 0x00000005060085a7 */ /* 0x000e64000800007f */
[----:B-1----:R-:W-:Y:S05]  /*87d0*/  @!P0 BRA `(.L_x_144) ;  /* 0xfffffffc00f08947 */ /* 0x002fea000383ffff */
[----:B------:R-:W-:Y:S05]  /*87e0*/  BRA `(.L_x_217) ;  /* 0xffffffe000b47947 */ /* 0x000fea000383ffff */
.L_x_145:
[----:B0-----:R0:W1:Y:S02]  /*87f0*/  SYNCS.PHASECHK.TRANS64.TRYWAIT P0, [R9+URZ], R4 ;  /* 0x00000004090075a7 */ /* 0x001064000800017f */
[----:B-1----:R-:W-:Y:S05]  /*8800*/  @!P0 NANOSLEEP.SYNCS 0x989680 ;  /* 0x009896800000895d */ /* 0x002fea0003900000 */
[----:B------:R-:W1:Y:S02]  /*8810*/  @!P0 SYNCS.PHASECHK.TRANS64 P0, [R9+URZ], R4 ;  /* 0x00000004090085a7 */ /* 0x000e64000800007f */
[----:B-1----:R-:W-:Y:S05]  /*8820*/  @!P0 BRA `(.L_x_145) ;  /* 0xfffffffc00f08947 */ /* 0x002fea000383ffff */
[----:B------:R-:W-:Y:S05]  /*8830*/  BRA `(.L_x_218) ;  /* 0xffffffe000c47947 */ /* 0x000fea000383ffff */
.L_x_146:
[----:B0-----:R0:W1:Y:S02]  /*8840*/  SYNCS.PHASECHK.TRANS64.TRYWAIT P0, [R6+URZ], R5 ;  /* 0x00000005060075a7 */ /* 0x001064000800017f */
[----:B-1----:R-:W-:Y:S05]  /*8850*/  @!P0 NANOSLEEP.SYNCS 0x989680 ;  /* 0x009896800000895d */ /* 0x002fea0003900000 */
[----:B------:R-:W1:Y:S02]  /*8860*/  @!P0 SYNCS.PHASECHK.TRANS64 P0, [R6+URZ], R5 ;  /* 0x00000005060085a7 */ /* 0x000e64000800007f */
[----:B-1----:R-:W-:Y:S05]  /*8870*/  @!P0 BRA `(.L_x_146) ;  /* 0xfffffffc00f08947 */ /* 0x002fea000383ffff */
[----:B------:R-:W-:Y:S05]  /*8880*/  BRA `(.L_x_219) ;  /* 0xffffffe000d47947 */ /* 0x000fea000383ffff */
.L_x_147:
[----:B0-----:R0:W1:Y:S02]  /*8890*/  SYNCS.PHASECHK.TRANS64.TRYWAIT P0, [R9+URZ], R4 ;  /* 0x00000004090075a7 */ /* 0x001064000800017f */
[----:B-1----:R-:W-:Y:S05]  /*88a0*/  @!P0 NANOSLEEP.SYNCS 0x989680 ;  /* 0x009896800000895d */ /* 0x002fea0003900000 */
[----:B------:R-:W1:Y:S02]  /*88b0*/  @!P0 SYNCS.PHASECHK.TRANS64 P0, [R9+URZ], R4 ;  /* 0x00000004090085a7 */ /* 0x000e64000800007f */
[----:B-1----:R-:W-:Y:S05]  /*88c0*/  @!P0 BRA `(.L_x_147) ;  /* 0xfffffffc00f08947 */ /* 0x002fea000383ffff */
[----:B------:R-:W-:Y:S05]  /*88d0*/  BRA `(.L_x_220) ;  /* 0xffffffe000e47947 */ /* 0x000fea000383ffff */
.L_x_148:
[----:B0-----:R0:W1:Y:S02]  /*88e0*/  SYNCS.PHASECHK.TRANS64.TRYWAIT P0, [R6+URZ], R5 ;  /* 0x00000005060075a7 */ /* 0x001064000800017f */
[----:B-1----:R-:W-:Y:S05]  /*88f0*/  @!P0 NANOSLEEP.SYNCS 0x989680 ;  /* 0x009896800000895d */ /* 0x002fea0003900000 */
[----:B------:R-:W1:Y:S02]  /*8900*/  @!P0 SYNCS.PHASECHK.TRANS64 P0, [R6+URZ], R5 ;  /* 0x00000005060085a7 */ /* 0x000e64000800007f */
[----:B-1----:R-:W-:Y:S05]  /*8910*/  @!P0 BRA `(.L_x_148) ;  /* 0xfffffffc00f08947 */ /* 0x002fea000383ffff */
[----:B------:R-:W-:Y:S05]  /*8920*/  BRA `(.L_x_221) ;  /* 0xffffffe000f47947 */ /* 0x000fea000383ffff */
.L_x_149:
[----:B0-----:R0:W1:Y:S02]  /*8930*/  SYNCS.PHASECHK.TRANS64.TRYWAIT P0, [R9+URZ], R4 ;  /* 0x00000004090075a7 */ /* 0x001064000800017f */
[----:B-1----:R-:W-:Y:S05]  /*8940*/  @!P0 NANOSLEEP.SYNCS 0x989680 ;  /* 0x009896800000895d */ /* 0x002fea0003900000 */
[----:B------:R-:W1:Y:S02]  /*8950*/  @!P0 SYNCS.PHASECHK.TRANS64 P0, [R9+URZ], R4 ;  /* 0x00000004090085a7 */ /* 0x000e64000800007f */
[----:B-1----:R-:W-:Y:S05]  /*8960*/  @!P0 BRA `(.L_x_149) ;  /* 0xfffffffc00f08947 */ /* 0x002fea000383ffff */
[----:B------:R-:W-:Y:S05]  /*8970*/  BRA `(.L_x_222) ;  /* 0xffffffe400047947 */ /* 0x000fea000383ffff */
.L_x_150:
[----:B0-----:R0:W1:Y:S02]  /*8980*/  SYNCS.PHASECHK.TRANS64.TRYWAIT P0, [R6+URZ], R5 ;  /* 0x00000005060075a7 */ /* 0x001064000800017f */
[----:B-1----:R-:W-:Y:S05]  /*8990*/  @!P0 NANOSLEEP.SYNCS 0x989680 ;  /* 0x009896800000895d */ /* 0x002fea0003900000 */
[----:B------:R-:W1:Y:S02]  /*89a0*/  @!P0 SYNCS.PHASECHK.TRANS64 P0, [R6+URZ], R5 ;  /* 0x00000005060085a7 */ /* 0x000e64000800007f */
[----:B-1----:R-:W-:Y:S05]  /*89b0*/  @!P0 BRA `(.L_x_150) ;  /* 0xfffffffc00f08947 */ /* 0x002fea000383ffff */
[----:B------:R-:W-:Y:S05]  /*89c0*/  BRA `(.L_x_223) ;  /* 0xffffffe400147947 */ /* 0x000fea000383ffff */
.L_x_151:
[----:B0-----:R0:W1:Y:S02]  /*89d0*/  SYNCS.PHASECHK.TRANS64.TRYWAIT P0, [R9+URZ], R4 ;  /* 0x00000004090075a7 */ /* 0x001064000800017f */
[----:B-1----:R-:W-:Y:S05]  /*89e0*/  @!P0 NANOSLEEP.SYNCS 0x989680 ;  /* 0x009896800000895d */ /* 0x002fea0003900000 */
[----:B------:R-:W1:Y:S02]  /*89f0*/  @!P0 SYNCS.PHASECHK.TRANS64 P0, [R9+URZ], R4 ;  /* 0x00000004090085a7 */ /* 0x000e64000800007f */
[----:B-1----:R-:W-:Y:S05]  /*8a00*/  @!P0 BRA `(.L_x_151) ;  /* 0xfffffffc00f08947 */ /* 0x002fea000383ffff */
[----:B------:R-:W-:Y:S05]  /*8a10*/  BRA `(.L_x_224) ;  /* 0xffffffe400247947 */ /* 0x000fea000383ffff */
.L_x_152:
[----:B0-----:R0:W1:Y:S02]  /*8a20*/  SYNCS.PHASECHK.TRANS64.TRYWAIT P0, [R6+URZ], R5 ;  /* 0x00000005060075a7 */ /* 0x001064000800017f */
[----:B-1----:R-:W-:Y:S05]  /*8a30*/  @!P0 NANOSLEEP.SYNCS 0x989680 ;  /* 0x009896800000895d */ /* 0x002fea0003900000 */
[----:B------:R-:W1:Y:S02]  /*8a40*/  @!P0 SYNCS.PHASECHK.TRANS64 P0, [R6+URZ], R5 ;  /* 0x00000005060085a7 */ /* 0x000e64000800007f */
[----:B-1----:R-:W-:Y:S05]  /*8a50*/  @!P0 BRA `(.L_x_152) ;  /* 0xfffffffc00f08947 */ /* 0x002fea000383ffff */
[----:B------:R-:W-:Y:S05]  /*8a60*/  BRA `(.L_x_225) ;  /* 0xffffffe400347947 */ /* 0x000fea000383ffff */
.L_x_153:
[----:B0-----:R0:W1:Y:S02]  /*8a70*/  SYNCS.PHASECHK.TRANS64.TRYWAIT P0, [R9+URZ], R4 ;  /* 0x00000004090075a7 */ /* 0x001064000800017f */
[----:B-1----:R-:W-:Y:S05]  /*8a80*/  @!P0 NANOSLEEP.SYNCS 0x989680 ;  /* 0x009896800000895d */ /* 0x002fea0003900000 */
[----:B------:R-:W1:Y:S02]  /*8a90*/  @!P0 SYNCS.PHASECHK.TRANS64 P0, [R9+URZ], R4 ;  /* 0x00000004090085a7 */ /* 0x000e64000800007f */
[----:B-1----:R-:W-:Y:S05]  /*8aa0*/  @!P0 BRA `(.L_x_153) ;  /* 0xfffffffc00f08947 */ /* 0x002fea000383ffff */
[----:B------:R-:W-:Y:S05]  /*8ab0*/  BRA `(.L_x_226) ;  /* 0xffffffe400447947 */ /* 0x000fea000383ffff */
.L_x_154:
[----:B0-----:R0:W1:Y:S02]  /*8ac0*/  SYNCS.PHASECHK.TRANS64.TRYWAIT P0, [R6+URZ], R5 ;  /* 0x00000005060075a7 */ /* 0x001064000800017f */
[----:B-1----:R-:W-:Y:S05]  /*8ad0*/  @!P0 NANOSLEEP.SYNCS 0x989680 ;  /* 0x009896800000895d */ /* 0x002fea0003900000 */
[----:B------:R-:W1:Y:S02]  /*8ae0*/  @!P0 SYNCS.PHASECHK.TRANS64 P0, [R6+URZ], R5 ;  /* 0x00000005060085a7 */ /* 0x000e64000800007f */
[----:B-1----:R-:W-:Y:S05]  /*8af0*/  @!P0 BRA `(.L_x_154) ;  /* 0xfffffffc00f08947 */ /* 0x002fea000383ffff */
[----:B------:R-:W-:Y:S05]  /*8b00*/  BRA `(.L_x_227) ;  /* 0xffffffe400547947 */ /* 0x000fea000383ffff */
.L_x_155:
[----:B0-----:R0:W1:Y:S02]  /*8b10*/  SYNCS.PHASECHK.TRANS64.TRYWAIT P0, [R9+URZ], R4 ;  /* 0x00000004090075a7 */ /* 0x001064000800017f */
[----:B-1----:R-:W-:Y:S05]  /*8b20*/  @!P0 NANOSLEEP.SYNCS 0x989680 ;  /* 0x009896800000895d */ /* 0x002fea0003900000 */
[----:B------:R-:W1:Y:S02]  /*8b30*/  @!P0 SYNCS.PHASECHK.TRANS64 P0, [R9+URZ], R4 ;  /* 0x00000004090085a7 */ /* 0x000e64000800007f */
[----:B-1----:R-:W-:Y:S05]  /*8b40*/  @!P0 BRA `(.L_x_155) ;  /* 0xfffffffc00f08947 */ /* 0x002fea000383ffff */
[----:B------:R-:W-:Y:S05]  /*8b50*/  BRA `(.L_x_228) ;  /* 0xffffffe400647947 */ /* 0x000fea000383ffff */
.L_x_156:
[----:B0-----:R0:W1:Y:S02]  /*8b60*/  SYNCS.PHASECHK.TRANS64.TRYWAIT P0, [R6+URZ], R5 ;  /* 0x00000005060075a7 */ /* 0x001064000800017f */
[----:B-1----:R-:W-:Y:S05]  /*8b70*/  @!P0 NANOSLEEP.SYNCS 0x989680 ;  /* 0x009896800000895d */ /* 0x002fea0003900000 */
[----:B------:R-:W1:Y:S02]  /*8b80*/  @!P0 SYNCS.PHASECHK.TRANS64 P0, [R6+URZ], R5 ;  /* 0x00000005060085a7 */ /* 0x000e64000800007f */
[----:B-1----:R-:W-:Y:S05]  /*8b90*/  @!P0 BRA `(.L_x_156) ;  /* 0xfffffffc00f08947 */ /* 0x002fea000383ffff */
[----:B------:R-:W-:Y:S05]  /*8ba0*/  BRA `(.L_x_229) ;  /* 0xffffffe400747947 */ /* 0x000fea000383ffff */
.L_x_157:
[----:B0-----:R0:W1:Y:S02]  /*8bb0*/  SYNCS.PHASECHK.TRANS64.TRYWAIT P0, [R9+URZ], R4 ;  /* 0x00000004090075a7 */ /* 0x001064000800017f */
[----:B-1----:R-:W-:Y:S05]  /*8bc0*/  @!P0 NANOSLEEP.SYNCS 0x989680 ;  /* 0x009896800000895d */ /* 0x002fea0003900000 */
[----:B------:R-:W1:Y:S02]  /*8bd0*/  @!P0 SYNCS.PHASECHK.TRANS64 P0, [R9+URZ], R4 ;  /* 0x00000004090085a7 */ /* 0x000e64000800007f */
[----:B-1----:R-:W-:Y:S05]  /*8be0*/  @!P0 BRA `(.L_x_157) ;  /* 0xfffffffc00f08947 */ /* 0x002fea000383ffff */
[----:B------:R-:W-:Y:S05]  /*8bf0*/  BRA `(.L_x_230) ;  /* 0xffffffe400847947 */ /* 0x000fea000383ffff */
.L_x_158:
[----:B0-----:R0:W1:Y:S02]  /*8c00*/  SYNCS.PHASECHK.TRANS64.TRYWAIT P0, [R6+URZ], R5 ;  /* 0x00000005060075a7 */ /* 0x001064000800017f */
[----:B-1----:R-:W-:Y:S05]  /*8c10*/  @!P0 NANOSLEEP.SYNCS 0x989680 ;  /* 0x009896800000895d */ /* 0x002fea0003900000 */
[----:B------:R-:W1:Y:S02]  /*8c20*/  @!P0 SYNCS.PHASECHK.TRANS64 P0, [R6+URZ], R5 ;  /* 0x00000005060085a7 */ /* 0x000e64000800007f */
[----:B-1----:R-:W-:Y:S05]  /*8c30*/  @!P0 BRA `(.L_x_158) ;  /* 0xfffffffc00f08947 */ /* 0x002fea000383ffff */
[----:B------:R-:W-:Y:S05]  /*8c40*/  BRA `(.L_x_231) ;  /* 0xffffffe400947947 */ /* 0x000fea000383ffff */
.L_x_159:
[----:B0-----:R0:W1:Y:S02]  /*8c50*/  SYNCS.PHASECHK.TRANS64.TRYWAIT P0, [R9+URZ], R4 ;  /* 0x00000004090075a7 */ /* 0x001064000800017f */
[----:B-1----:R-:W-:Y:S05]  /*8c60*/  @!P0 NANOSLEEP.SYNCS 0x989680 ;  /* 0x009896800000895d */ /* 0x002fea0003900000 */
[----:B------:R-:W1:Y:S02]  /*8c70*/  @!P0 SYNCS.PHASECHK.TRANS64 P0, [R9+URZ], R4 ;  /* 0x00000004090085a7 */ /* 0x000e64000800007f */
[----:B-1----:R-:W-:Y:S05]  /*8c80*/  @!P0 BRA `(.L_x_159) ;  /* 0xfffffffc00f08947 */ /* 0x002fea000383ffff */
[----:B------:R-:W-:Y:S05]  /*8c90*/  BRA `(.L_x_232) ;  /* 0xffffffe400a47947 */ /* 0x000fea000383ffff */
.L_x_160:
[----:B0-----:R0:W1:Y:S02]  /*8ca0*/  SYNCS.PHASECHK.TRANS64.TRYWAIT P0, [R6+URZ], R5 ;  /* 0x00000005060075a7 */ /* 0x001064000800017f */
[----:B-1----:R-:W-:Y:S05]  /*8cb0*/  @!P0 NANOSLEEP.SYNCS 0x989680 ;  /* 0x009896800000895d */ /* 0x002fea0003900000 */
[----:B------:R-:W1:Y:S02]  /*8cc0*/  @!P0 SYNCS.PHASECHK.TRANS64 P0, [R6+URZ], R5 ;  /* 0x00000005060085a7 */ /* 0x000e64000800007f */
[----:B-1----:R-:W-:Y:S05]  /*8cd0*/  @!P0 BRA `(.L_x_160) ;  /* 0xfffffffc00f08947 */ /* 0x002fea000383ffff */
[----:B------:R-:W-:Y:S05]  /*8ce0*/  BRA `(.L_x_233) ;  /* 0xffffffe400b47947 */ /* 0x000fea000383ffff */
.L_x_161:
[----:B0-----:R0:W1:Y:S02]  /*8cf0*/  SYNCS.PHASECHK.TRANS64.TRYWAIT P0, [R9+URZ], R4 ;  /* 0x00000004090075a7 */ /* 0x001064000800017f */
[----:B-1----:R-:W-:Y:S05]  /*8d00*/  @!P0 NANOSLEEP.SYNCS 0x989680 ;  /* 0x009896800000895d */ /* 0x002fea0003900000 */
[----:B------:R-:W1:Y:S02]  /*8d10*/  @!P0 SYNCS.PHASECHK.TRANS64 P0, [R9+URZ], R4 ;  /* 0x00000004090085a7 */ /* 0x000e64000800007f */
[----:B-1----:R-:W-:Y:S05]  /*8d20*/  @!P0 BRA `(.L_x_161) ;  /* 0xfffffffc00f08947 */ /* 0x002fea000383ffff */
[----:B------:R-:W-:Y:S05]  /*8d30*/  BRA `(.L_x_234) ;  /* 0xffffffe400c47947 */ /* 0x000fea000383ffff */
.L_x_162:
[----:B0-----:R0:W1:Y:S02]  /*8d40*/  SYNCS.PHASECHK.TRANS64.TRYWAIT P0, [R6+URZ], R5 ;  /* 0x00000005060075a7 */ /* 0x001064000800017f */
[----:B-1----:R-:W-:Y:S05]  /*8d50*/  @!P0 NANOSLEEP.SYNCS 0x989680 ;  /* 0x009896800000895d */ /* 0x002fea0003900000 */
[----:B------:R-:W1:Y:S02]  /*8d60*/  @!P0 SYNCS.PHASECHK.TRANS64 P0, [R6+URZ], R5 ;  /* 0x00000005060085a7 */ /* 0x000e64000800007f */
[----:B-1----:R-:W-:Y:S05]  /*8d70*/  @!P0 BRA `(.L_x_162) ;  /* 0xfffffffc00f08947 */ /* 0x002fea000383ffff */
[----:B------:R-:W-:Y:S05]  /*8d80*/  BRA `(.L_x_235) ;  /* 0xffffffe400d47947 */ /* 0x000fea000383ffff */
.L_x_163:
[----:B0-----:R0:W1:Y:S02]  /*8d90*/  SYNCS.PHASECHK.TRANS64.TRYWAIT P0, [R9+URZ], R4 ;  /* 0x00000004090075a7 */ /* 0x001064000800017f */
[----:B-1----:R-:W-:Y:S05]  /*8da0*/  @!P0 NANOSLEEP.SYNCS 0x989680 ;  /* 0x009896800000895d */ /* 0x002fea0003900000 */
[----:B------:R-:W1:Y:S02]  /*8db0*/  @!P0 SYNCS.PHASECHK.TRANS64 P0, [R9+URZ], R4 ;  /* 0x00000004090085a7 */ /* 0x000e64000800007f */
[----:B-1----:R-:W-:Y:S05]  /*8dc0*/  @!P0 BRA `(.L_x_163) ;  /* 0xfffffffc00f08947 */ /* 0x002fea000383ffff */
[----:B------:R-:W-:Y:S05]  /*8dd0*/  BRA `(.L_x_236) ;  /* 0xffffffe400e47947 */ /* 0x000fea000383ffff */
.L_x_164:
[----:B0-----:R0:W1:Y:S02]  /*8de0*/  SYNCS.PHASECHK.TRANS64.TRYWAIT P0, [R6+URZ], R5 ;  /* 0x00000005060075a7 */ /* 0x001064000800017f */
[----:B-1----:R-:W-:Y:S05]  /*8df0*/  @!P0 NANOSLEEP.SYNCS 0x989680 ;  /* 0x009896800000895d */ /* 0x002fea0003900000 */
[----:B------:R-:W1:Y:S02]  /*8e00*/  @!P0 SYNCS.PHASECHK.TRANS64 P0, [R6+URZ], R5 ;  /* 0x00000005060085a7 */ /* 0x000e64000800007f */
[----:B-1----:R-:W-:Y:S05]  /*8e10*/  @!P0 BRA `(.L_x_164) ;  /* 0xfffffffc00f08947 */ /* 0x002fea000383ffff */
[----:B------:R-:W-:Y:S05]  /*8e20*/  BRA `(.L_x_237) ;  /* 0xffffffe400f47947 */ /* 0x000fea000383ffff */
.L_x_165:
[----:B0-----:R0:W1:Y:S02]  /*8e30*/  SYNCS.PHASECHK.TRANS64.TRYWAIT P0, [R9+URZ], R4 ;  /* 0x00000004090075a7 */ /* 0x001064000800017f */
[----:B-1----:R-:W-:Y:S05]  /*8e40*/  @!P0 NANOSLEEP.SYNCS 0x989680 ;  /* 0x009896800000895d */ /* 0x002fea0003900000 */
[----:B------:R-:W1:Y:S02]  /*8e50*/  @!P0 SYNCS.PHASECHK.TRANS64 P0, [R9+URZ], R4 ;  /* 0x00000004090085a7 */ /* 0x000e64000800007f */
[----:B-1----:R-:W-:Y:S05]  /*8e60*/  @!P0 BRA `(.L_x_165) ;  /* 0xfffffffc00f08947 */ /* 0x002fea000383ffff */
[----:B------:R-:W-:Y:S05]  /*8e70*/  BRA `(.L_x_238) ;  /* 0xffffffe800047947 */ /* 0x000fea000383ffff */
.L_x_166:
[----:B0-----:R0:W1:Y:S02]  /*8e80*/  SYNCS.PHASECHK.TRANS64.TRYWAIT P0, [R6+URZ], R5 ;  /* 0x00000005060075a7 */ /* 0x001064000800017f */
[----:B-1----:R-:W-:Y:S05]  /*8e90*/  @!P0 NANOSLEEP.SYNCS 0x989680 ;  /* 0x009896800000895d */ /* 0x002fea0003900000 */
[----:B------:R-:W1:Y:S02]  /*8ea0*/  @!P0 SYNCS.PHASECHK.TRANS64 P0, [R6+URZ], R5 ;  /* 0x00000005060085a7 */ /* 0x000e64000800007f */
[----:B-1----:R-:W-:Y:S05]  /*8eb0*/  @!P0 BRA `(.L_x_166) ;  /* 0xfffffffc00f08947 */ /* 0x002fea000383ffff */
[----:B------:R-:W-:Y:S05]  /*8ec0*/  BRA `(.L_x_239) ;  /* 0xffffffe800147947 */ /* 0x000fea000383ffff */
.L_x_167:
[----:B0-----:R0:W1:Y:S02]  /*8ed0*/  SYNCS.PHASECHK.TRANS64.TRYWAIT P0, [R9+URZ], R4 ;  /* 0x00000004090075a7 */ /* 0x001064000800017f */
[----:B-1----:R-:W-:Y:S05]  /*8ee0*/  @!P0 NANOSLEEP.SYNCS 0x989680 ;  /* 0x009896800000895d */ /* 0x002fea0003900000 */
[----:B------:R-:W1:Y:S02]  /*8ef0*/  @!P0 SYNCS.PHASECHK.TRANS64 P0, [R9+URZ], R4 ;  /* 0x00000004090085a7 */ /* 0x000e64000800007f */
[----:B-1----:R-:W-:Y:S05]  /*8f00*/  @!P0 BRA `(.L_x_167) ;  /* 0xfffffffc00f08947 */ /* 0x002fea000383ffff */
[----:B------:R-:W-:Y:S05]  /*8f10*/  BRA `(.L_x_240) ;  /* 0xffffffe800247947 */ /* 0x000fea000383ffff */
.L_x_168:
[----:B0-----:R0:W1:Y:S02]  /*8f20*/  SYNCS.PHASECHK.TRANS64.TRYWAIT P0, [R6+URZ], R5 ;  /* 0x00000005060075a7 */ /* 0x001064000800017f */
[----:B-1----:R-:W-:Y:S05]  /*8f30*/  @!P0 NANOSLEEP.SYNCS 0x989680 ;  /* 0x009896800000895d */ /* 0x002fea0003900000 */
[----:B------:R-:W1:Y:S02]  /*8f40*/  @!P0 SYNCS.PHASECHK.TRANS64 P0, [R6+URZ], R5 ;  /* 0x00000005060085a7 */ /* 0x000e64000800007f */
[----:B-1----:R-:W-:Y:S05]  /*8f50*/  @!P0 BRA `(.L_x_168) ;  /* 0xfffffffc00f08947 */ /* 0x002fea000383ffff */
[----:B------:R-:W-:Y:S05]  /*8f60*/  BRA `(.L_x_241) ;  /* 0xffffffe800347947 */ /* 0x000fea000383ffff */
.L_x_169:
[----:B0-----:R0:W1:Y:S02]  /*8f70*/  SYNCS.PHASECHK.TRANS64.TRYWAIT P0, [R9+URZ], R4 ;  /* 0x00000004090075a7 */ /* 0x001064000800017f */
[----:B-1----:R-:W-:Y:S05]  /*8f80*/  @!P0 NANOSLEEP.SYNCS 0x989680 ;  /* 0x009896800000895d */ /* 0x002fea0003900000 */
[----:B------:R-:W1:Y:S02]  /*8f90*/  @!P0 SYNCS.PHASECHK.TRANS64 P0, [R9+URZ], R4 ;  /* 0x00000004090085a7 */ /* 0x000e64000800007f */
[----:B-1----:R-:W-:Y:S05]  /*8fa0*/  @!P0 BRA `(.L_x_169) ;  /* 0xfffffffc00f08947 */ /* 0x002fea000383ffff */
[----:B------:R-:W-:Y:S05]  /*8fb0*/  BRA `(.L_x_242) ;  /* 0xffffffe800447947 */ /* 0x000fea000383ffff */
.L_x_170:
[----:B-1----:R1:W2:Y:S02]  /*8fc0*/  SYNCS.PHASECHK.TRANS64.TRYWAIT P0, [R6+URZ], R5 ;  /* 0x00000005060075a7 */ /* 0x0022a4000800017f */
[----:B--2---:R-:W-:Y:S05]  /*8fd0*/  @!P0 NANOSLEEP.SYNCS 0x989680 ;  /* 0x009896800000895d */ /* 0x004fea0003900000 */
[----:B------:R-:W2:Y:S02]  /*8fe0*/  @!P0 SYNCS.PHASECHK.TRANS64 P0, [R6+URZ], R5 ;  /* 0x00000005060085a7 */ /* 0x000ea4000800007f */
[----:B--2---:R-:W-:Y:S05]  /*8ff0*/  @!P0 BRA `(.L_x_170) ;  /* 0xfffffffc00f08947 */ /* 0x004fea000383ffff */
[----:B------:R-:W-:Y:S05]  /*9000*/  BRA `(.L_x_243) ;  /* 0xffffffe8004c7947 */ /* 0x000fea000383ffff */
.L_x_244:
[----:B------:R-:W-:-:S00]  /*9010*/  BRA `(.L_x_244) ;  /* 0xfffffffc00fc7947 */ /* 0x000fc0000383ffff */
[----:B------:R-:W-:-:S00]  /*9020*/  NOP ;  /* 0x0000000000007918 */ /* 0x000fc00000000000 */
        /* <DEDUP_REMOVED lines=13> */
.L_x_245:


//--------------------- .nv.global.init           --------------------------
	.section	.nv.global.init,"aw",@progbits
.nv.global.init:
	.type		$str$22,@object
	.size		$str$22,($str$23 - $str$22)
$str$22:
        /*0000*/ 	.byte	0x6b, 0x5f, 0x74, 0x69, 0x6c, 0x65, 0x5f, 0x63, 0x6f, 0x75, 0x6e, 0x74, 0x20, 0x3e, 0x3d, 0x20
        /*0010*/ 	.byte	0x31, 0x00
	.type		$str$23,@object
	.size		$str$23,(__unnamed_1 - $str$23)
$str$23:
        /*0012*/ 	.byte	0x2f, 0x74, 0x6d, 0x70, 0x2f, 0x63, 0x75, 0x74, 0x6c, 0x61, 0x73, 0x73, 0x5f, 0x73, 0x77, 0x65
        /*0022*/ 	.byte	0x65, 0x70, 0x5f, 0x73, 0x72, 0x63, 0x2f, 0x69, 0x6e, 0x63, 0x6c, 0x75, 0x64, 0x65, 0x2f, 0x63
        /*0032*/ 	.byte	0x75, 0x74, 0x6c, 0x61, 0x73, 0x73, 0x2f, 0x67, 0x65, 0x6d, 0x6d, 0x2f, 0x63, 0x6f, 0x6c, 0x6c
        /*0042*/ 	.byte	0x65, 0x63, 0x74, 0x69, 0x76, 0x65, 0x2f, 0x73, 0x6d, 0x39, 0x30, 0x5f, 0x6d, 0x6d, 0x61, 0x5f
        /*0052*/ 	.byte	0x74, 0x6d, 0x61, 0x5f, 0x67, 0x6d, 0x6d, 0x61, 0x5f, 0x73, 0x73, 0x5f, 0x77, 0x61, 0x72, 0x70
        /*0062*/ 	.byte	0x73, 0x70, 0x65, 0x63, 0x69, 0x61, 0x6c, 0x69, 0x7a, 0x65, 0x64, 0x2e, 0x68, 0x70, 0x70, 0x00
	.type		__unnamed_1,@object
	.size		__unnamed_1,(.L_0 - __unnamed_1)
__unnamed_1:
        /*0072*/ 	.byte	0x76, 0x6f, 0x69, 0x64, 0x20, 0x63, 0x75, 0x74, 0x6c, 0x61, 0x73, 0x73, 0x3a, 0x3a, 0x67, 0x65
        /* <DEDUP_REMOVED lines=172> */
        /*0b42*/ 	.byte	0x79, 0x5d, 0x00
.L_0:


//--------------------- .nv.shared._ZN7cutlass13device_kernelINS_4gemm6kernel13GemmUniversalIN4cute5tupleIJiiiiEEENS1_10collective13CollectiveMmaINS1_34MainloopSm90TmaGmmaWarpSpecializedILi64ENS5_IJNS4_1CILi2EEENSA_ILi1EEESC_EEENS1_32KernelTmaWarpSpecializedPingpongEEENS5_IJNSA_ILi64EEENSA_ILi48EEENSA_ILi32EEEEEEaNS5_IJlSC_lEEEaSK_NS4_8TiledMMAINS4_8MMA_AtomIJNS4_4SM904GMMA26MMA_64x16x32_S32S8S8_SS_TNEEEENS4_6LayoutINS5_IJSC_SC_SC_EEENS5_IJNSA_ILi0EEEST_ST_EEEEENS5_IJNS4_10UnderscoreESW_SW_EEEEENS4_13SM90_TMA_LOADENS4_14ComposedLayoutINS4_7SwizzleILi1ELi4ELi3EEENS4_18smem_ptr_flag_bitsILi8EEENSR_INS5_IJNSA_ILi8EEESI_EEENS5_IJSI_SC_EEEEEEEvNS4_8identityENS4_23SM90_TMA_LOAD_MULTICASTES19_vS1A_EENS_8epilogue10collective6detail29Sm90TmaWarpSpecializedAdapterINS1E_15DefaultEpilogueIaSK_SK_NS1D_6thread17LinearCombinationIaLi1EiiLNS1I_9ScaleType4KindE0ELNS_15FloatRoundStyleE2EaEENS1_15EpilogueDefaultEEEEEvvEEEEvNT_6ParamsE --------------------------
	.section	.nv.shared._ZN7cutlass13device_kernelINS_4gemm6kernel13GemmUniversalIN4cute5tupleIJiiiiEEENS1_10collective13CollectiveMmaINS1_34MainloopSm90TmaGmmaWarpSpecializedILi64ENS5_IJNS4_1CILi2EEENSA_ILi1EEESC_EEENS1_32KernelTmaWarpSpecializedPingpongEEENS5_IJNSA_ILi64EEENSA_ILi48EEENSA_ILi32EEEEEEaNS5_IJlSC_lEEEaSK_NS4_8TiledMMAINS4_8MMA_AtomIJNS4_4SM904GMMA26MMA_64x16x32_S32S8S8_SS_TNEEEENS4_6LayoutINS5_IJSC_SC_SC_EEENS5_IJNSA_ILi0EEEST_ST_EEEEENS5_IJNS4_10UnderscoreESW_SW_EEEEENS4_13SM90_TMA_LOADENS4_14ComposedLayoutINS4_7SwizzleILi1ELi4ELi3EEENS4_18smem_ptr_flag_bitsILi8EEENSR_INS5_IJNSA_ILi8EEESI_EEENS5_IJSI_SC_EEEEEEEvNS4_8identityENS4_23SM90_TMA_LOAD_MULTICASTES19_vS1A_EENS_8epilogue10collective6detail29Sm90TmaWarpSpecializedAdapterINS1E_15DefaultEpilogueIaSK_SK_NS1D_6thread17LinearCombinationIaLi1EiiLNS1I_9ScaleType4KindE0ELNS_15FloatRoundStyleE2EaEENS1_15EpilogueDefaultEEEEEvvEEEEvNT_6ParamsE,"aw",@nobits
	.sectionflags	@""
	.align	16
	.zero		1024


//--------------------- .nv.shared.reserved.0     --------------------------
	.section	.nv.shared.reserved.0,"aw",@nobits
	.weak		__nv_reservedSMEM_offset_0_alias
	.size		__nv_reservedSMEM_offset_0_alias, 0, 0
	.other		__nv_reservedSMEM_offset_0_alias,@"STO_CUDA_RESERVED_SHARED STV_DEFAULT"
__nv_reservedSMEM_offset_0_alias:
	.zero		0


//--------------------- .nv.global                --------------------------
	.section	.nv.global,"aw",@nobits
.nv.global:
	.type		_ZN40_INTERNAL_cd201f5c_4_k_cu_7172e7d4_142964cute1_E,@object
	.size		_ZN40_INTERNAL_cd201f5c_4_k_cu_7172e7d4_142964cute1_E,(_ZN40_INTERNAL_cd201f5c_4_k_cu_7172e7d4_142964cuda3std3__45__cpo6cbeginE - _ZN40_INTERNAL_cd201f5c_4_k_cu_7172e7d4_142964cute1_E)
_ZN40_INTERNAL_cd201f5c_4_k_cu_7172e7d4_142964cute1_E:
	.zero		1
	.type		_ZN40_INTERNAL_cd201f5c_4_k_cu_7172e7d4_142964cuda3std3__45__cpo6cbeginE,@object
	.size		_ZN40_INTERNAL_cd201f5c_4_k_cu_7172e7d4_142964cuda3std3__45__cpo6cbeginE,(_ZN40_INTERNAL_cd201f5c_4_k_cu_7172e7d4_142964cuda3std3__48in_placeE - _ZN40_INTERNAL_cd201f5c_4_k_cu_7172e7d4_142964cuda3std3__45__cpo6cbeginE)
_ZN40_INTERNAL_cd201f5c_4_k_cu_7172e7d4_142964cuda3std3__45__cpo6cbeginE:
	.zero		1
	.type		_ZN40_INTERNAL_cd201f5c_4_k_cu_7172e7d4_142964cuda3std3__48in_placeE,@object
	.size		_ZN40_INTERNAL_cd201f5c_4_k_cu_7172e7d4_142964cuda3std3__48in_placeE,(_ZN40_INTERNAL_cd201f5c_4_k_cu_7172e7d4_142964cuda3std6ranges3__45__cpo9iter_moveE - _ZN40_INTERNAL_cd201f5c_4_k_cu_7172e7d4_142964cuda3std3__48in_placeE)
_ZN40_INTERNAL_cd201f5c_4_k_cu_7172e7d4_142964cuda3std3__48in_placeE:
	.zero		1
	.type		_ZN40_INTERNAL_cd201f5c_4_k_cu_7172e7d4_142964cuda3std6ranges3__45__cpo9iter_moveE,@object
	.size		_ZN40_INTERNAL_cd201f5c_4_k_cu_7172e7d4_142964cuda3std6ranges3__45__cpo9iter_moveE,(_ZN40_INTERNAL_cd201f5c_4_k_cu_7172e7d4_142964cuda3std3__45__cpo5beginE - _ZN40_INTERNAL_cd201f5c_4_k_cu_7172e7d4_142964cuda3std6ranges3__45__cpo9iter_moveE)
_ZN40_INTERNAL_cd201f5c_4_k_cu_7172e7d4_142964cuda3std6ranges3__45__cpo9iter_moveE:
	.zero		1
	.type		_ZN40_INTERNAL_cd201f5c_4_k_cu_7172e7d4_142964cuda3std3__45__cpo5beginE,@object
	.size		_ZN40_INTERNAL_cd201f5c_4_k_cu_7172e7d4_142964cuda3std3__45__cpo5beginE,(_ZN40_INTERNAL_cd201f5c_4_k_cu_7172e7d4_142964cuda3std3__442_GLOBAL__N__cd201f5c_4_k_cu_7172e7d4_142966ignoreE - _ZN40_INTERNAL_cd201f5c_4_k_cu_7172e7d4_142964cuda3std3__45__cpo5beginE)
_ZN40_INTERNAL_cd201f5c_4_k_cu_7172e7d4_142964cuda3std3__45__cpo5beginE:
	.zero		1
	.type		_ZN40_INTERNAL_cd201f5c_4_k_cu_7172e7d4_142964cuda3std3__442_GLOBAL__N__cd201f5c_4_k_cu_7172e7d4_142966ignoreE,@object
	.size		_ZN40_INTERNAL_cd201f5c_4_k_cu_7172e7d4_142964cuda3std3__442_GLOBAL__N__cd201f5c_4_k_cu_7172e7d4_142966ignoreE,(_ZN40_INTERNAL_cd201f5c_4_k_cu_7172e7d4_142964cute7productE - _ZN40_INTERNAL_cd201f5c_4_k_cu_7172e7d4_142964cuda3std3__442_GLOBAL__N__cd201f5c_4_k_cu_7172e7d4_142966ignoreE)
_ZN40_INTERNAL_cd201f5c_4_k_cu_7172e7d4_142964cuda3std3__442_GLOBAL__N__cd201f5c_4_k_cu_7172e7d4_142966ignoreE:
	.zero		1
	.type		_ZN40_INTERNAL_cd201f5c_4_k_cu_7172e7d4_142964cute7productE,@object
	.size		_ZN40_INTERNAL_cd201f5c_4_k_cu_7172e7d4_142964cute7productE,(_ZN40_INTERNAL_cd201f5c_4_k_cu_7172e7d4_142964cuda3std3__45__cpo3endE - _ZN40_INTERNAL_cd201f5c_4_k_cu_7172e7d4_142964cute7productE)
_ZN40_INTERNAL_cd201f5c_4_k_cu_7172e7d4_142964cute7productE:
	.zero		1
	.type		_ZN40_INTERNAL_cd201f5c_4_k_cu_7172e7d4_142964cuda3std3__45__cpo3endE,@object
	.size		_ZN40_INTERNAL_cd201f5c_4_k_cu_7172e7d4_142964cuda3std3__45__cpo3endE,(_ZN40_INTERNAL_cd201f5c_4_k_cu_7172e7d4_142964cuda3std3__419piecewise_constructE - _ZN40_INTERNAL_cd201f5c_4_k_cu_7172e7d4_142964cuda3std3__45__cpo3endE)
_ZN40_INTERNAL_cd201f5c_4_k_cu_7172e7d4_142964cuda3std3__45__cpo3endE:
	.zero		1
	.type		_ZN40_INTERNAL_cd201f5c_4_k_cu_7172e7d4_142964cuda3std3__419piecewise_constructE,@object
	.size		_ZN40_INTERNAL_cd201f5c_4_k_cu_7172e7d4_142964cuda3std3__419piecewise_constructE,(_ZN40_INTERNAL_cd201f5c_4_k_cu_7172e7d4_142964cuda3std3__45__cpo4cendE - _ZN40_INTERNAL_cd201f5c_4_k_cu_7172e7d4_142964cuda3std3__419piecewise_constructE)
_ZN40_INTERNAL_cd201f5c_4_k_cu_7172e7d4_142964cuda3std3__419piecewise_constructE:
	.zero		1
	.type		_ZN40_INTERNAL_cd201f5c_4_k_cu_7172e7d4_142964cuda3std3__45__cpo4cendE,@object
	.size		_ZN40_INTERNAL_cd201f5c_4_k_cu_7172e7d4_142964cuda3std3__45__cpo4cendE,(_ZN40_INTERNAL_cd201f5c_4_k_cu_7172e7d4_142964cuda3std6ranges3__45__cpo4swapE - _ZN40_INTERNAL_cd201f5c_4_k_cu_7172e7d4_142964cuda3std3__45__cpo4cendE)
_ZN40_INTERNAL_cd201f5c_4_k_cu_7172e7d4_142964cuda3std3__45__cpo4cendE:
	.zero		1
	.type		_ZN40_INTERNAL_cd201f5c_4_k_cu_7172e7d4_142964cuda3std6ranges3__45__cpo4swapE,@object
	.size		_ZN40_INTERNAL_cd201f5c_4_k_cu_7172e7d4_142964cuda3std6ranges3__45__cpo4swapE,(.L_8 - _ZN40_INTERNAL_cd201f5c_4_k_cu_7172e7d4_142964cuda3std6ranges3__45__cpo4swapE)
_ZN40_INTERNAL_cd201f5c_4_k_cu_7172e7d4_142964cuda3std6ranges3__45__cpo4swapE:
	.zero		1
.L_8:


//--------------------- .nv.constant0._ZN7cutlass13device_kernelINS_4gemm6kernel13GemmUniversalIN4cute5tupleIJiiiiEEENS1_10collective13CollectiveMmaINS1_34MainloopSm90TmaGmmaWarpSpecializedILi64ENS5_IJNS4_1CILi2EEENSA_ILi1EEESC_EEENS1_32KernelTmaWarpSpecializedPingpongEEENS5_IJNSA_ILi64EEENSA_ILi48EEENSA_ILi32EEEEEEaNS5_IJlSC_lEEEaSK_NS4_8TiledMMAINS4_8MMA_AtomIJNS4_4SM904GMMA26MMA_64x16x32_S32S8S8_SS_TNEEEENS4_6LayoutINS5_IJSC_SC_SC_EEENS5_IJNSA_ILi0EEEST_ST_EEEEENS5_IJNS4_10UnderscoreESW_SW_EEEEENS4_13SM90_TMA_LOADENS4_14ComposedLayoutINS4_7SwizzleILi1ELi4ELi3EEENS4_18smem_ptr_flag_bitsILi8EEENSR_INS5_IJNSA_ILi8EEESI_EEENS5_IJSI_SC_EEEEEEEvNS4_8identityENS4_23SM90_TMA_LOAD_MULTICASTES19_vS1A_EENS_8epilogue10collective6detail29Sm90TmaWarpSpecializedAdapterINS1E_15DefaultEpilogueIaSK_SK_NS1D_6thread17LinearCombinationIaLi1EiiLNS1I_9ScaleType4KindE0ELNS_15FloatRoundStyleE2EaEENS1_15EpilogueDefaultEEEEEvvEEEEvNT_6ParamsE --------------------------
	.section	.nv.constant0._ZN7cutlass13device_kernelINS_4gemm6kernel13GemmUniversalIN4cute5tupleIJiiiiEEENS1_10collective13CollectiveMmaINS1_34MainloopSm90TmaGmmaWarpSpecializedILi64ENS5_IJNS4_1CILi2EEENSA_ILi1EEESC_EEENS1_32KernelTmaWarpSpecializedPingpongEEENS5_IJNSA_ILi64EEENSA_ILi48EEENSA_ILi32EEEEEEaNS5_IJlSC_lEEEaSK_NS4_8TiledMMAINS4_8MMA_AtomIJNS4_4SM904GMMA26MMA_64x16x32_S32S8S8_SS_TNEEEENS4_6LayoutINS5_IJSC_SC_SC_EEENS5_IJNSA_ILi0EEEST_ST_EEEEENS5_IJNS4_10UnderscoreESW_SW_EEEEENS4_13SM90_TMA_LOADENS4_14ComposedLayoutINS4_7SwizzleILi1ELi4ELi3EEENS4_18smem_ptr_flag_bitsILi8EEENSR_INS5_IJNSA_ILi8EEESI_EEENS5_IJSI_SC_EEEEEEEvNS4_8identityENS4_23SM90_TMA_LOAD_MULTICASTES19_vS1A_EENS_8epilogue10collective6detail29Sm90TmaWarpSpecializedAdapterINS1E_15DefaultEpilogueIaSK_SK_NS1D_6thread17LinearCombinationIaLi1EiiLNS1I_9ScaleType4KindE0ELNS_15FloatRoundStyleE2EaEENS1_15EpilogueDefaultEEEEEvvEEEEvNT_6ParamsE,"a",@progbits
	.sectionflags	@""
	.align	4
.nv.constant0._ZN7cutlass13device_kernelINS_4gemm6kernel13GemmUniversalIN4cute5tupleIJiiiiEEENS1_10collective13CollectiveMmaINS1_34MainloopSm90TmaGmmaWarpSpecializedILi64ENS5_IJNS4_1CILi2EEENSA_ILi1EEESC_EEENS1_32KernelTmaWarpSpecializedPingpongEEENS5_IJNSA_ILi64EEENSA_ILi48EEENSA_ILi32EEEEEEaNS5_IJlSC_lEEEaSK_NS4_8TiledMMAINS4_8MMA_AtomIJNS4_4SM904GMMA26MMA_64x16x32_S32S8S8_SS_TNEEEENS4_6LayoutINS5_IJSC_SC_SC_EEENS5_IJNSA_ILi0EEEST_ST_EEEEENS5_IJNS4_10UnderscoreESW_SW_EEEEENS4_13SM90_TMA_LOADENS4_14ComposedLayoutINS4_7SwizzleILi1ELi4ELi3EEENS4_18smem_ptr_flag_bitsILi8EEENSR_INS5_IJNSA_ILi8EEESI_EEENS5_IJSI_SC_EEEEEEEvNS4_8identityENS4_23SM90_TMA_LOAD_MULTICASTES19_vS1A_EENS_8epilogue10collective6detail29Sm90TmaWarpSpecializedAdapterINS1E_15DefaultEpilogueIaSK_SK_NS1D_6thread17LinearCombinationIaLi1EiiLNS1I_9ScaleType4KindE0ELNS_15FloatRoundStyleE2EaEENS1_15EpilogueDefaultEEEEEvvEEEEvNT_6ParamsE:
	.zero		1664


//--------------------- SYMBOLS --------------------------

	.type		.nv.reservedSmem.offset0,@object
	.size		.nv.reservedSmem.offset0,0x4
	.type		__assertfail,@function
